//
// Generated by NVIDIA NVVM Compiler
//
// Compiler Build ID: CL-36424714
// Cuda compilation tools, release 13.0, V13.0.88
// Based on NVVM 20.0.0
//

.version 9.0
.target sm_100
.address_size 64

	// .globl	_Z10ref_kernelPfS_S_iii
// _ZZ10ref_kernelPfS_S_iiiE2sA has been demoted
// _ZZ10ref_kernelPfS_S_iiiE2sB has been demoted
// _ZZ15pipeline_kernelPfS_S_iiiE12shared_state has been demoted
// _ZZ15pipeline_kernelPfS_S_iiiE2sA has been demoted
// _ZZ15pipeline_kernelPfS_S_iiiE2sB has been demoted

.visible .entry _Z10ref_kernelPfS_S_iii(
	.param .u64 .ptr .align 1 _Z10ref_kernelPfS_S_iii_param_0,
	.param .u64 .ptr .align 1 _Z10ref_kernelPfS_S_iii_param_1,
	.param .u64 .ptr .align 1 _Z10ref_kernelPfS_S_iii_param_2,
	.param .u32 _Z10ref_kernelPfS_S_iii_param_3,
	.param .u32 _Z10ref_kernelPfS_S_iii_param_4,
	.param .u32 _Z10ref_kernelPfS_S_iii_param_5
)
{
	.reg .pred 	%p<3>;
	.reg .b32 	%r<54>;
	.reg .b32 	%f<198>;
	.reg .b64 	%rd<78>;
	// demoted variable
	.shared .align 4 .b8 _ZZ10ref_kernelPfS_S_iiiE2sA[128];
	// demoted variable
	.shared .align 4 .b8 _ZZ10ref_kernelPfS_S_iiiE2sB[128];
	ld.param.u32 	%r10, [_Z10ref_kernelPfS_S_iii_param_4];
	ld.param.u32 	%r11, [_Z10ref_kernelPfS_S_iii_param_5];
	setp.lt.s32 	%p1, %r11, 1;
	mov.f32 	%f166, 0f00000000;
	mov.f32 	%f167, %f166;
	mov.f32 	%f168, %f166;
	mov.f32 	%f169, %f166;
	mov.f32 	%f170, %f166;
	mov.f32 	%f171, %f166;
	mov.f32 	%f172, %f166;
	mov.f32 	%f173, %f166;
	mov.f32 	%f174, %f166;
	mov.f32 	%f175, %f166;
	mov.f32 	%f176, %f166;
	mov.f32 	%f177, %f166;
	mov.f32 	%f178, %f166;
	mov.f32 	%f179, %f166;
	mov.f32 	%f180, %f166;
	mov.f32 	%f181, %f166;
	mov.f32 	%f182, %f166;
	mov.f32 	%f183, %f166;
	mov.f32 	%f184, %f166;
	mov.f32 	%f185, %f166;
	mov.f32 	%f186, %f166;
	mov.f32 	%f187, %f166;
	mov.f32 	%f188, %f166;
	mov.f32 	%f189, %f166;
	mov.f32 	%f190, %f166;
	mov.f32 	%f191, %f166;
	mov.f32 	%f192, %f166;
	mov.f32 	%f193, %f166;
	mov.f32 	%f194, %f166;
	mov.f32 	%f195, %f166;
	mov.f32 	%f196, %f166;
	mov.f32 	%f197, %f166;
	@%p1 bra 	$L__BB0_3;
	mov.u32 	%r52, %tid.x;
	mul.lo.s32 	%r51, %r11, %r52;
	neg.s32 	%r53, %r11;
	mov.f32 	%f166, 0f00000000;
	shl.b32 	%r13, %r52, 2;
$L__BB0_2:
	ld.param.u64 	%rd76, [_Z10ref_kernelPfS_S_iii_param_1];
	ld.param.u64 	%rd75, [_Z10ref_kernelPfS_S_iii_param_0];
	cvta.to.global.u64 	%rd4, %rd75;
	mul.wide.u32 	%rd5, %r51, 4;
	add.s64 	%rd6, %rd4, %rd5;
	ld.global.f32 	%f99, [%rd6];
	mov.u32 	%r14, _ZZ10ref_kernelPfS_S_iiiE2sA;
	add.s32 	%r15, %r14, %r13;
	st.shared.f32 	[%r15], %f99;
	cvta.to.global.u64 	%rd7, %rd76;
	mul.wide.u32 	%rd8, %r52, 4;
	add.s64 	%rd9, %rd7, %rd8;
	ld.global.f32 	%f100, [%rd9];
	mov.u32 	%r16, _ZZ10ref_kernelPfS_S_iiiE2sB;
	add.s32 	%r17, %r16, %r13;
	st.shared.f32 	[%r17], %f100;
	bar.sync 	0;
	ld.shared.f32 	%f101, [%r15];
	ld.shared.f32 	%f102, [_ZZ10ref_kernelPfS_S_iiiE2sB];
	fma.rn.f32 	%f197, %f101, %f102, %f197;
	ld.shared.f32 	%f103, [_ZZ10ref_kernelPfS_S_iiiE2sB+4];
	fma.rn.f32 	%f196, %f101, %f103, %f196;
	ld.shared.f32 	%f104, [_ZZ10ref_kernelPfS_S_iiiE2sB+8];
	fma.rn.f32 	%f195, %f101, %f104, %f195;
	ld.shared.f32 	%f105, [_ZZ10ref_kernelPfS_S_iiiE2sB+12];
	fma.rn.f32 	%f194, %f101, %f105, %f194;
	ld.shared.f32 	%f106, [_ZZ10ref_kernelPfS_S_iiiE2sB+16];
	fma.rn.f32 	%f193, %f101, %f106, %f193;
	ld.shared.f32 	%f107, [_ZZ10ref_kernelPfS_S_iiiE2sB+20];
	fma.rn.f32 	%f192, %f101, %f107, %f192;
	ld.shared.f32 	%f108, [_ZZ10ref_kernelPfS_S_iiiE2sB+24];
	fma.rn.f32 	%f191, %f101, %f108, %f191;
	ld.shared.f32 	%f109, [_ZZ10ref_kernelPfS_S_iiiE2sB+28];
	fma.rn.f32 	%f190, %f101, %f109, %f190;
	ld.shared.f32 	%f110, [_ZZ10ref_kernelPfS_S_iiiE2sB+32];
	fma.rn.f32 	%f189, %f101, %f110, %f189;
	ld.shared.f32 	%f111, [_ZZ10ref_kernelPfS_S_iiiE2sB+36];
	fma.rn.f32 	%f188, %f101, %f111, %f188;
	ld.shared.f32 	%f112, [_ZZ10ref_kernelPfS_S_iiiE2sB+40];
	fma.rn.f32 	%f187, %f101, %f112, %f187;
	ld.shared.f32 	%f113, [_ZZ10ref_kernelPfS_S_iiiE2sB+44];
	fma.rn.f32 	%f186, %f101, %f113, %f186;
	ld.shared.f32 	%f114, [_ZZ10ref_kernelPfS_S_iiiE2sB+48];
	fma.rn.f32 	%f185, %f101, %f114, %f185;
	ld.shared.f32 	%f115, [_ZZ10ref_kernelPfS_S_iiiE2sB+52];
	fma.rn.f32 	%f184, %f101, %f115, %f184;
	ld.shared.f32 	%f116, [_ZZ10ref_kernelPfS_S_iiiE2sB+56];
	fma.rn.f32 	%f183, %f101, %f116, %f183;
	ld.shared.f32 	%f117, [_ZZ10ref_kernelPfS_S_iiiE2sB+60];
	fma.rn.f32 	%f182, %f101, %f117, %f182;
	ld.shared.f32 	%f118, [_ZZ10ref_kernelPfS_S_iiiE2sB+64];
	fma.rn.f32 	%f181, %f101, %f118, %f181;
	ld.shared.f32 	%f119, [_ZZ10ref_kernelPfS_S_iiiE2sB+68];
	fma.rn.f32 	%f180, %f101, %f119, %f180;
	ld.shared.f32 	%f120, [_ZZ10ref_kernelPfS_S_iiiE2sB+72];
	fma.rn.f32 	%f179, %f101, %f120, %f179;
	ld.shared.f32 	%f121, [_ZZ10ref_kernelPfS_S_iiiE2sB+76];
	fma.rn.f32 	%f178, %f101, %f121, %f178;
	ld.shared.f32 	%f122, [_ZZ10ref_kernelPfS_S_iiiE2sB+80];
	fma.rn.f32 	%f177, %f101, %f122, %f177;
	ld.shared.f32 	%f123, [_ZZ10ref_kernelPfS_S_iiiE2sB+84];
	fma.rn.f32 	%f176, %f101, %f123, %f176;
	ld.shared.f32 	%f124, [_ZZ10ref_kernelPfS_S_iiiE2sB+88];
	fma.rn.f32 	%f175, %f101, %f124, %f175;
	ld.shared.f32 	%f125, [_ZZ10ref_kernelPfS_S_iiiE2sB+92];
	fma.rn.f32 	%f174, %f101, %f125, %f174;
	ld.shared.f32 	%f126, [_ZZ10ref_kernelPfS_S_iiiE2sB+96];
	fma.rn.f32 	%f173, %f101, %f126, %f173;
	ld.shared.f32 	%f127, [_ZZ10ref_kernelPfS_S_iiiE2sB+100];
	fma.rn.f32 	%f172, %f101, %f127, %f172;
	ld.shared.f32 	%f128, [_ZZ10ref_kernelPfS_S_iiiE2sB+104];
	fma.rn.f32 	%f171, %f101, %f128, %f171;
	ld.shared.f32 	%f129, [_ZZ10ref_kernelPfS_S_iiiE2sB+108];
	fma.rn.f32 	%f170, %f101, %f129, %f170;
	ld.shared.f32 	%f130, [_ZZ10ref_kernelPfS_S_iiiE2sB+112];
	fma.rn.f32 	%f169, %f101, %f130, %f169;
	ld.shared.f32 	%f131, [_ZZ10ref_kernelPfS_S_iiiE2sB+116];
	fma.rn.f32 	%f168, %f101, %f131, %f168;
	ld.shared.f32 	%f132, [_ZZ10ref_kernelPfS_S_iiiE2sB+120];
	fma.rn.f32 	%f167, %f101, %f132, %f167;
	ld.shared.f32 	%f133, [_ZZ10ref_kernelPfS_S_iiiE2sB+124];
	fma.rn.f32 	%f166, %f101, %f133, %f166;
	bar.sync 	0;
	add.s32 	%r53, %r53, 1;
	setp.eq.s32 	%p2, %r53, 0;
	add.s32 	%r52, %r52, %r10;
	add.s32 	%r51, %r51, 1;
	@%p2 bra 	$L__BB0_3;
	bra.uni 	$L__BB0_2;
$L__BB0_3:
	ld.param.u64 	%rd77, [_Z10ref_kernelPfS_S_iii_param_2];
	mov.u32 	%r18, %tid.x;
	mul.lo.s32 	%r19, %r10, %r18;
	cvta.to.global.u64 	%rd10, %rd77;
	mul.wide.u32 	%rd11, %r19, 4;
	add.s64 	%rd12, %rd10, %rd11;
	st.global.f32 	[%rd12], %f197;
	add.s32 	%r20, %r19, 1;
	mul.wide.u32 	%rd13, %r20, 4;
	add.s64 	%rd14, %rd10, %rd13;
	st.global.f32 	[%rd14], %f196;
	add.s32 	%r21, %r19, 2;
	mul.wide.u32 	%rd15, %r21, 4;
	add.s64 	%rd16, %rd10, %rd15;
	st.global.f32 	[%rd16], %f195;
	add.s32 	%r22, %r19, 3;
	mul.wide.u32 	%rd17, %r22, 4;
	add.s64 	%rd18, %rd10, %rd17;
	st.global.f32 	[%rd18], %f194;
	add.s32 	%r23, %r19, 4;
	mul.wide.u32 	%rd19, %r23, 4;
	add.s64 	%rd20, %rd10, %rd19;
	st.global.f32 	[%rd20], %f193;
	add.s32 	%r24, %r19, 5;
	mul.wide.u32 	%rd21, %r24, 4;
	add.s64 	%rd22, %rd10, %rd21;
	st.global.f32 	[%rd22], %f192;
	add.s32 	%r25, %r19, 6;
	mul.wide.u32 	%rd23, %r25, 4;
	add.s64 	%rd24, %rd10, %rd23;
	st.global.f32 	[%rd24], %f191;
	add.s32 	%r26, %r19, 7;
	mul.wide.u32 	%rd25, %r26, 4;
	add.s64 	%rd26, %rd10, %rd25;
	st.global.f32 	[%rd26], %f190;
	add.s32 	%r27, %r19, 8;
	mul.wide.u32 	%rd27, %r27, 4;
	add.s64 	%rd28, %rd10, %rd27;
	st.global.f32 	[%rd28], %f189;
	add.s32 	%r28, %r19, 9;
	mul.wide.u32 	%rd29, %r28, 4;
	add.s64 	%rd30, %rd10, %rd29;
	st.global.f32 	[%rd30], %f188;
	add.s32 	%r29, %r19, 10;
	mul.wide.u32 	%rd31, %r29, 4;
	add.s64 	%rd32, %rd10, %rd31;
	st.global.f32 	[%rd32], %f187;
	add.s32 	%r30, %r19, 11;
	mul.wide.u32 	%rd33, %r30, 4;
	add.s64 	%rd34, %rd10, %rd33;
	st.global.f32 	[%rd34], %f186;
	add.s32 	%r31, %r19, 12;
	mul.wide.u32 	%rd35, %r31, 4;
	add.s64 	%rd36, %rd10, %rd35;
	st.global.f32 	[%rd36], %f185;
	add.s32 	%r32, %r19, 13;
	mul.wide.u32 	%rd37, %r32, 4;
	add.s64 	%rd38, %rd10, %rd37;
	st.global.f32 	[%rd38], %f184;
	add.s32 	%r33, %r19, 14;
	mul.wide.u32 	%rd39, %r33, 4;
	add.s64 	%rd40, %rd10, %rd39;
	st.global.f32 	[%rd40], %f183;
	add.s32 	%r34, %r19, 15;
	mul.wide.u32 	%rd41, %r34, 4;
	add.s64 	%rd42, %rd10, %rd41;
	st.global.f32 	[%rd42], %f182;
	add.s32 	%r35, %r19, 16;
	mul.wide.u32 	%rd43, %r35, 4;
	add.s64 	%rd44, %rd10, %rd43;
	st.global.f32 	[%rd44], %f181;
	add.s32 	%r36, %r19, 17;
	mul.wide.u32 	%rd45, %r36, 4;
	add.s64 	%rd46, %rd10, %rd45;
	st.global.f32 	[%rd46], %f180;
	add.s32 	%r37, %r19, 18;
	mul.wide.u32 	%rd47, %r37, 4;
	add.s64 	%rd48, %rd10, %rd47;
	st.global.f32 	[%rd48], %f179;
	add.s32 	%r38, %r19, 19;
	mul.wide.u32 	%rd49, %r38, 4;
	add.s64 	%rd50, %rd10, %rd49;
	st.global.f32 	[%rd50], %f178;
	add.s32 	%r39, %r19, 20;
	mul.wide.u32 	%rd51, %r39, 4;
	add.s64 	%rd52, %rd10, %rd51;
	st.global.f32 	[%rd52], %f177;
	add.s32 	%r40, %r19, 21;
	mul.wide.u32 	%rd53, %r40, 4;
	add.s64 	%rd54, %rd10, %rd53;
	st.global.f32 	[%rd54], %f176;
	add.s32 	%r41, %r19, 22;
	mul.wide.u32 	%rd55, %r41, 4;
	add.s64 	%rd56, %rd10, %rd55;
	st.global.f32 	[%rd56], %f175;
	add.s32 	%r42, %r19, 23;
	mul.wide.u32 	%rd57, %r42, 4;
	add.s64 	%rd58, %rd10, %rd57;
	st.global.f32 	[%rd58], %f174;
	add.s32 	%r43, %r19, 24;
	mul.wide.u32 	%rd59, %r43, 4;
	add.s64 	%rd60, %rd10, %rd59;
	st.global.f32 	[%rd60], %f173;
	add.s32 	%r44, %r19, 25;
	mul.wide.u32 	%rd61, %r44, 4;
	add.s64 	%rd62, %rd10, %rd61;
	st.global.f32 	[%rd62], %f172;
	add.s32 	%r45, %r19, 26;
	mul.wide.u32 	%rd63, %r45, 4;
	add.s64 	%rd64, %rd10, %rd63;
	st.global.f32 	[%rd64], %f171;
	add.s32 	%r46, %r19, 27;
	mul.wide.u32 	%rd65, %r46, 4;
	add.s64 	%rd66, %rd10, %rd65;
	st.global.f32 	[%rd66], %f170;
	add.s32 	%r47, %r19, 28;
	mul.wide.u32 	%rd67, %r47, 4;
	add.s64 	%rd68, %rd10, %rd67;
	st.global.f32 	[%rd68], %f169;
	add.s32 	%r48, %r19, 29;
	mul.wide.u32 	%rd69, %r48, 4;
	add.s64 	%rd70, %rd10, %rd69;
	st.global.f32 	[%rd70], %f168;
	add.s32 	%r49, %r19, 30;
	mul.wide.u32 	%rd71, %r49, 4;
	add.s64 	%rd72, %rd10, %rd71;
	st.global.f32 	[%rd72], %f167;
	add.s32 	%r50, %r19, 31;
	mul.wide.u32 	%rd73, %r50, 4;
	add.s64 	%rd74, %rd10, %rd73;
	st.global.f32 	[%rd74], %f166;
	ret;

}
	// .globl	_Z15pipeline_kernelPfS_S_iii
.visible .entry _Z15pipeline_kernelPfS_S_iii(
	.param .u64 .ptr .align 1 _Z15pipeline_kernelPfS_S_iii_param_0,
	.param .u64 .ptr .align 1 _Z15pipeline_kernelPfS_S_iii_param_1,
	.param .u64 .ptr .align 1 _Z15pipeline_kernelPfS_S_iii_param_2,
	.param .u32 _Z15pipeline_kernelPfS_S_iii_param_3,
	.param .u32 _Z15pipeline_kernelPfS_S_iii_param_4,
	.param .u32 _Z15pipeline_kernelPfS_S_iii_param_5
)
{
	.reg .pred 	%p<24>;
	.reg .b16 	%rs<28>;
	.reg .b32 	%r<177>;
	.reg .b32 	%f<261>;
	.reg .b64 	%rd<131>;
	// demoted variable
	.shared .align 8 .b8 _ZZ15pipeline_kernelPfS_S_iiiE12shared_state[40];
	// demoted variable
	.shared .align 4 .b8 _ZZ15pipeline_kernelPfS_S_iiiE2sA[256];
	// demoted variable
	.shared .align 4 .b8 _ZZ15pipeline_kernelPfS_S_iiiE2sB[256];
	mov.u32 	%r24, %ntid.x;
	mov.u32 	%r25, %ntid.y;
	mul.lo.s32 	%r1, %r24, %r25;
	mov.u32 	%r2, %tid.x;
	mov.u32 	%r26, %tid.y;
	mov.u32 	%r27, %tid.z;
	mad.lo.s32 	%r28, %r27, %r25, %r26;
	mul.lo.s32 	%r29, %r28, %r24;
	or.b32  	%r30, %r29, %r2;
	setp.ne.s32 	%p1, %r30, 0;
	@%p1 bra 	$L__BB1_2;
	mov.u32 	%r40, %ntid.z;
	mul.lo.s32 	%r39, %r1, %r40;
	mov.u32 	%r33, _ZZ15pipeline_kernelPfS_S_iiiE12shared_state;
	add.s32 	%r31, %r33, 8;
	// begin inline asm
	mbarrier.init.shared.b64 [%r31], %r39;
	// end inline asm
	// begin inline asm
	mbarrier.init.shared.b64 [%r33], %r39;
	// end inline asm
	add.s32 	%r35, %r33, 24;
	// begin inline asm
	mbarrier.init.shared.b64 [%r35], %r39;
	// end inline asm
	add.s32 	%r37, %r33, 16;
	// begin inline asm
	mbarrier.init.shared.b64 [%r37], %r39;
	// end inline asm
	cvt.u64.u32 	%rd13, %r33;
	cvta.shared.u64 	%rd14, %rd13;
	add.s64 	%rd12, %rd14, 32;
	// begin inline asm
	st.relaxed.cta.b32 [%rd12],%r39;
	// end inline asm
$L__BB1_2:
	barrier.sync 	0;
	mov.b32 	%r170, 0;
	// begin inline asm
	mov.u64 %rd15, %globaltimer;
	// end inline asm
	mov.u32 	%r45, _ZZ15pipeline_kernelPfS_S_iiiE12shared_state;
	add.s32 	%r43, %r45, 8;
$L__BB1_3:
	mov.b32 	%r44, 1;
	// begin inline asm
	{
	.reg .pred p;
	mbarrier.try_wait.parity.shared.b64 p, [%r43], %r44;
	selp.b32 %r42, 1, 0, p;
	}
	// end inline asm
	setp.ne.s32 	%p2, %r42, 0;
	@%p2 bra 	$L__BB1_10;
	setp.gt.s32 	%p21, %r170, 15;
	@%p21 bra 	$L__BB1_6;
	add.s32 	%r170, %r170, 1;
	bra.uni 	$L__BB1_3;
$L__BB1_6:
	// begin inline asm
	mov.u64 %rd121, %globaltimer;
	// end inline asm
	sub.s64 	%rd2, %rd121, %rd15;
	setp.lt.s64 	%p22, %rd2, 4000000;
	@%p22 bra 	$L__BB1_8;
	mov.b32 	%r163, 1000000;
	// begin inline asm
	nanosleep.u32 %r163;
	// end inline asm
	bra.uni 	$L__BB1_3;
$L__BB1_8:
	setp.lt.s64 	%p23, %rd2, 40000;
	@%p23 bra 	$L__BB1_3;
	shr.s64 	%rd122, %rd2, 63;
	shr.u64 	%rd123, %rd122, 62;
	add.s64 	%rd124, %rd2, %rd123;
	shr.u64 	%rd125, %rd124, 2;
	cvt.u32.u64 	%r164, %rd125;
	// begin inline asm
	nanosleep.u32 %r164;
	// end inline asm
	bra.uni 	$L__BB1_3;
$L__BB1_10:
	ld.param.u32 	%r167, [_Z15pipeline_kernelPfS_S_iii_param_5];
	ld.param.u64 	%rd128, [_Z15pipeline_kernelPfS_S_iii_param_1];
	ld.param.u64 	%rd126, [_Z15pipeline_kernelPfS_S_iii_param_0];
	mul.lo.s32 	%r5, %r167, %r2;
	shl.b32 	%r52, %r2, 2;
	mov.u32 	%r53, _ZZ15pipeline_kernelPfS_S_iiiE2sA;
	add.s32 	%r46, %r53, %r52;
	cvta.to.global.u64 	%rd19, %rd126;
	mul.wide.u32 	%rd20, %r5, 4;
	add.s64 	%rd16, %rd19, %rd20;
	// begin inline asm
	cp.async.ca.shared.global [%r46], [%rd16], 4, 4;
	// end inline asm
	mov.u32 	%r54, _ZZ15pipeline_kernelPfS_S_iiiE2sB;
	add.s32 	%r47, %r54, %r52;
	cvta.to.global.u64 	%rd21, %rd128;
	mul.wide.u32 	%rd22, %r2, 4;
	add.s64 	%rd17, %rd21, %rd22;
	// begin inline asm
	cp.async.ca.shared.global [%r47], [%rd17], 4, 4;
	// end inline asm
	// begin inline asm
	cp.async.mbarrier.arrive.shared.b64 [%r45];
	// end inline asm
	mov.b32 	%r50, 1;
	// begin inline asm
	mbarrier.arrive.shared::cta.b64                             %rd18,  [%r45], %r50;    // 2. 
	// end inline asm
	setp.lt.s32 	%p3, %r167, 2;
	mov.b32 	%r174, 0;
	mov.f32 	%f197, 0f00000000;
	mov.f32 	%f198, %f197;
	mov.f32 	%f199, %f197;
	mov.f32 	%f200, %f197;
	mov.f32 	%f201, %f197;
	mov.f32 	%f202, %f197;
	mov.f32 	%f203, %f197;
	mov.f32 	%f204, %f197;
	mov.f32 	%f205, %f197;
	mov.f32 	%f206, %f197;
	mov.f32 	%f207, %f197;
	mov.f32 	%f208, %f197;
	mov.f32 	%f209, %f197;
	mov.f32 	%f210, %f197;
	mov.f32 	%f211, %f197;
	mov.f32 	%f212, %f197;
	mov.f32 	%f213, %f197;
	mov.f32 	%f214, %f197;
	mov.f32 	%f215, %f197;
	mov.f32 	%f216, %f197;
	mov.f32 	%f217, %f197;
	mov.f32 	%f218, %f197;
	mov.f32 	%f219, %f197;
	mov.f32 	%f220, %f197;
	mov.f32 	%f221, %f197;
	mov.f32 	%f222, %f197;
	mov.f32 	%f223, %f197;
	mov.f32 	%f224, %f197;
	mov.f32 	%f225, %f197;
	mov.f32 	%f226, %f197;
	mov.f32 	%f227, %f197;
	mov.f32 	%f228, %f197;
	mov.u32 	%r175, %r174;
	@%p3 bra 	$L__BB1_24;
	mov.b16 	%rs27, 5;
	mov.b16 	%rs26, 0;
	mov.b16 	%rs25, 1;
	mov.b32 	%r171, 1;
	mov.f32 	%f197, 0f00000000;
$L__BB1_12:
	and.b16  	%rs11, %rs25, 255;
	mul.wide.u16 	%r57, %rs11, 16;
	// begin inline asm
	mov.u64 %rd23, %globaltimer;
	// end inline asm
	mov.u32 	%r58, _ZZ15pipeline_kernelPfS_S_iiiE12shared_state;
	add.s32 	%r59, %r58, %r57;
	add.s32 	%r8, %r59, 8;
	mov.b32 	%r172, 0;
$L__BB1_13:
	cvt.u32.u16 	%r63, %rs27;
	and.b32  	%r62, %r63, 1;
	// begin inline asm
	{
	.reg .pred p;
	mbarrier.try_wait.parity.shared.b64 p, [%r8], %r62;
	selp.b32 %r60, 1, 0, p;
	}
	// end inline asm
	setp.ne.s32 	%p4, %r60, 0;
	@%p4 bra 	$L__BB1_20;
	setp.gt.s32 	%p18, %r172, 15;
	@%p18 bra 	$L__BB1_16;
	add.s32 	%r172, %r172, 1;
	bra.uni 	$L__BB1_13;
$L__BB1_16:
	// begin inline asm
	mov.u64 %rd116, %globaltimer;
	// end inline asm
	sub.s64 	%rd4, %rd116, %rd23;
	setp.lt.s64 	%p19, %rd4, 4000000;
	@%p19 bra 	$L__BB1_18;
	mov.b32 	%r161, 1000000;
	// begin inline asm
	nanosleep.u32 %r161;
	// end inline asm
	bra.uni 	$L__BB1_13;
$L__BB1_18:
	setp.lt.s64 	%p20, %rd4, 40000;
	@%p20 bra 	$L__BB1_13;
	shr.s64 	%rd117, %rd4, 63;
	shr.u64 	%rd118, %rd117, 62;
	add.s64 	%rd119, %rd4, %rd118;
	shr.u64 	%rd120, %rd119, 2;
	cvt.u32.u64 	%r162, %rd120;
	// begin inline asm
	nanosleep.u32 %r162;
	// end inline asm
	bra.uni 	$L__BB1_13;
$L__BB1_20:
	ld.param.u32 	%r165, [_Z15pipeline_kernelPfS_S_iii_param_4];
	ld.param.u64 	%rd129, [_Z15pipeline_kernelPfS_S_iii_param_1];
	ld.param.u64 	%rd127, [_Z15pipeline_kernelPfS_S_iii_param_0];
	add.s32 	%r70, %r171, %r5;
	shl.b32 	%r71, %r171, 7;
	and.b32  	%r72, %r71, 128;
	add.s32 	%r64, %r46, %r72;
	cvta.to.global.u64 	%rd28, %rd127;
	mul.wide.u32 	%rd29, %r70, 4;
	add.s64 	%rd24, %rd28, %rd29;
	// begin inline asm
	cp.async.ca.shared.global [%r64], [%rd24], 4, 4;
	// end inline asm
	mad.lo.s32 	%r73, %r171, %r165, %r2;
	shl.b32 	%r74, %r2, 2;
	mov.u32 	%r75, _ZZ15pipeline_kernelPfS_S_iiiE2sB;
	add.s32 	%r76, %r75, %r74;
	add.s32 	%r65, %r76, %r72;
	cvta.to.global.u64 	%rd30, %rd129;
	mul.wide.u32 	%rd31, %r73, 4;
	add.s64 	%rd25, %rd30, %rd31;
	// begin inline asm
	cp.async.ca.shared.global [%r65], [%rd25], 4, 4;
	// end inline asm
	add.s32 	%r67, %r8, -8;
	// begin inline asm
	cp.async.mbarrier.arrive.shared.b64 [%r67];
	// end inline asm
	mov.b32 	%r68, 1;
	// begin inline asm
	mbarrier.arrive.shared::cta.b64                             %rd26,  [%r67], %r68;    // 2. 
	// end inline asm
	add.s16 	%rs4, %rs25, 1;
	mov.b32 	%r173, 0;
	// begin inline asm
	mov.u64 %rd27, %globaltimer;
	// end inline asm
$L__BB1_21:
	and.b16  	%rs12, %rs26, 255;
	mul.wide.u16 	%r80, %rs12, 16;
	mov.u32 	%r81, _ZZ15pipeline_kernelPfS_S_iiiE12shared_state;
	add.s32 	%r78, %r81, %r80;
	shr.u16 	%rs13, %rs27, 1;
	and.b16  	%rs14, %rs13, 1;
	cvt.u32.u16 	%r79, %rs14;
	// begin inline asm
	{
	.reg .pred p;
	mbarrier.try_wait.parity.shared.b64 p, [%r78], %r79;
	selp.b32 %r77, 1, 0, p;
	}
	// end inline asm
	setp.eq.s32 	%p5, %r77, 0;
	@%p5 bra 	$L__BB1_30;
	ld.param.u32 	%r168, [_Z15pipeline_kernelPfS_S_iii_param_5];
	and.b16  	%rs15, %rs4, 255;
	setp.eq.s16 	%p6, %rs15, 2;
	selp.u16 	%rs16, 1, 0, %p6;
	xor.b16  	%rs17, %rs27, %rs16;
	shl.b32 	%r84, %r171, 7;
	not.b32 	%r85, %r84;
	and.b32  	%r86, %r85, 128;
	add.s32 	%r87, %r46, %r86;
	mov.u32 	%r88, _ZZ15pipeline_kernelPfS_S_iiiE2sB;
	add.s32 	%r89, %r88, %r86;
	ld.shared.f32 	%f99, [%r87];
	ld.shared.f32 	%f100, [%r89];
	fma.rn.f32 	%f228, %f99, %f100, %f228;
	ld.shared.f32 	%f101, [%r89+4];
	fma.rn.f32 	%f227, %f99, %f101, %f227;
	ld.shared.f32 	%f102, [%r89+8];
	fma.rn.f32 	%f226, %f99, %f102, %f226;
	ld.shared.f32 	%f103, [%r89+12];
	fma.rn.f32 	%f225, %f99, %f103, %f225;
	ld.shared.f32 	%f104, [%r89+16];
	fma.rn.f32 	%f224, %f99, %f104, %f224;
	ld.shared.f32 	%f105, [%r89+20];
	fma.rn.f32 	%f223, %f99, %f105, %f223;
	ld.shared.f32 	%f106, [%r89+24];
	fma.rn.f32 	%f222, %f99, %f106, %f222;
	ld.shared.f32 	%f107, [%r89+28];
	fma.rn.f32 	%f221, %f99, %f107, %f221;
	ld.shared.f32 	%f108, [%r89+32];
	fma.rn.f32 	%f220, %f99, %f108, %f220;
	ld.shared.f32 	%f109, [%r89+36];
	fma.rn.f32 	%f219, %f99, %f109, %f219;
	ld.shared.f32 	%f110, [%r89+40];
	fma.rn.f32 	%f218, %f99, %f110, %f218;
	ld.shared.f32 	%f111, [%r89+44];
	fma.rn.f32 	%f217, %f99, %f111, %f217;
	ld.shared.f32 	%f112, [%r89+48];
	fma.rn.f32 	%f216, %f99, %f112, %f216;
	ld.shared.f32 	%f113, [%r89+52];
	fma.rn.f32 	%f215, %f99, %f113, %f215;
	ld.shared.f32 	%f114, [%r89+56];
	fma.rn.f32 	%f214, %f99, %f114, %f214;
	ld.shared.f32 	%f115, [%r89+60];
	fma.rn.f32 	%f213, %f99, %f115, %f213;
	ld.shared.f32 	%f116, [%r89+64];
	fma.rn.f32 	%f212, %f99, %f116, %f212;
	ld.shared.f32 	%f117, [%r89+68];
	fma.rn.f32 	%f211, %f99, %f117, %f211;
	ld.shared.f32 	%f118, [%r89+72];
	fma.rn.f32 	%f210, %f99, %f118, %f210;
	ld.shared.f32 	%f119, [%r89+76];
	fma.rn.f32 	%f209, %f99, %f119, %f209;
	ld.shared.f32 	%f120, [%r89+80];
	fma.rn.f32 	%f208, %f99, %f120, %f208;
	ld.shared.f32 	%f121, [%r89+84];
	fma.rn.f32 	%f207, %f99, %f121, %f207;
	ld.shared.f32 	%f122, [%r89+88];
	fma.rn.f32 	%f206, %f99, %f122, %f206;
	ld.shared.f32 	%f123, [%r89+92];
	fma.rn.f32 	%f205, %f99, %f123, %f205;
	ld.shared.f32 	%f124, [%r89+96];
	fma.rn.f32 	%f204, %f99, %f124, %f204;
	ld.shared.f32 	%f125, [%r89+100];
	fma.rn.f32 	%f203, %f99, %f125, %f203;
	ld.shared.f32 	%f126, [%r89+104];
	fma.rn.f32 	%f202, %f99, %f126, %f202;
	ld.shared.f32 	%f127, [%r89+108];
	fma.rn.f32 	%f201, %f99, %f127, %f201;
	ld.shared.f32 	%f128, [%r89+112];
	fma.rn.f32 	%f200, %f99, %f128, %f200;
	ld.shared.f32 	%f129, [%r89+116];
	fma.rn.f32 	%f199, %f99, %f129, %f199;
	ld.shared.f32 	%f130, [%r89+120];
	fma.rn.f32 	%f198, %f99, %f130, %f198;
	ld.shared.f32 	%f131, [%r89+124];
	fma.rn.f32 	%f197, %f99, %f131, %f197;
	add.s32 	%r82, %r78, 8;
	mov.b32 	%r83, 1;
	// begin inline asm
	mbarrier.arrive.shared::cta.b64                             %rd32,  [%r82], %r83;    // 2. 
	// end inline asm
	add.s16 	%rs19, %rs26, 1;
	and.b16  	%rs20, %rs19, 255;
	setp.eq.s16 	%p7, %rs20, 2;
	xor.b16  	%rs21, %rs17, 2;
	selp.b16 	%rs27, %rs21, %rs17, %p7;
	selp.b16 	%rs26, 0, %rs19, %p7;
	add.s32 	%r171, %r171, 1;
	setp.eq.s32 	%p8, %r171, %r168;
	selp.b16 	%rs25, 0, %rs4, %p6;
	@%p8 bra 	$L__BB1_23;
	bra.uni 	$L__BB1_12;
$L__BB1_23:
	and.b16  	%rs22, %rs26, 255;
	mul.wide.u16 	%r175, %rs22, 16;
	shr.u16 	%rs23, %rs27, 1;
	and.b16  	%rs24, %rs23, 1;
	cvt.u32.u16 	%r174, %rs24;
$L__BB1_24:
	// begin inline asm
	mov.u64 %rd33, %globaltimer;
	// end inline asm
	mov.u32 	%r94, _ZZ15pipeline_kernelPfS_S_iiiE12shared_state;
	add.s32 	%r18, %r94, %r175;
	mov.b32 	%r176, 0;
$L__BB1_25:
	// begin inline asm
	{
	.reg .pred p;
	mbarrier.try_wait.parity.shared.b64 p, [%r18], %r174;
	selp.b32 %r95, 1, 0, p;
	}
	// end inline asm
	setp.eq.s32 	%p9, %r95, 0;
	@%p9 bra 	$L__BB1_36;
	ld.param.u32 	%r169, [_Z15pipeline_kernelPfS_S_iii_param_5];
	ld.param.u32 	%r166, [_Z15pipeline_kernelPfS_S_iii_param_4];
	ld.param.u64 	%rd130, [_Z15pipeline_kernelPfS_S_iii_param_2];
	cvta.to.global.u64 	%rd35, %rd130;
	add.s32 	%r102, %r169, -1;
	shr.u32 	%r103, %r102, 31;
	add.s32 	%r104, %r102, %r103;
	and.b32  	%r105, %r104, 33554430;
	sub.s32 	%r106, %r102, %r105;
	shl.b32 	%r107, %r106, 7;
	mov.u32 	%r108, _ZZ15pipeline_kernelPfS_S_iiiE2sA;
	add.s32 	%r109, %r108, %r107;
	shl.b32 	%r110, %r2, 2;
	add.s32 	%r111, %r109, %r110;
	mov.u32 	%r112, _ZZ15pipeline_kernelPfS_S_iiiE2sB;
	add.s32 	%r113, %r112, %r107;
	ld.shared.f32 	%f132, [%r111];
	ld.shared.f32 	%f133, [%r113];
	fma.rn.f32 	%f134, %f132, %f133, %f228;
	ld.shared.f32 	%f135, [%r113+4];
	fma.rn.f32 	%f136, %f132, %f135, %f227;
	ld.shared.f32 	%f137, [%r113+8];
	fma.rn.f32 	%f138, %f132, %f137, %f226;
	ld.shared.f32 	%f139, [%r113+12];
	fma.rn.f32 	%f140, %f132, %f139, %f225;
	ld.shared.f32 	%f141, [%r113+16];
	fma.rn.f32 	%f142, %f132, %f141, %f224;
	ld.shared.f32 	%f143, [%r113+20];
	fma.rn.f32 	%f144, %f132, %f143, %f223;
	ld.shared.f32 	%f145, [%r113+24];
	fma.rn.f32 	%f146, %f132, %f145, %f222;
	ld.shared.f32 	%f147, [%r113+28];
	fma.rn.f32 	%f148, %f132, %f147, %f221;
	ld.shared.f32 	%f149, [%r113+32];
	fma.rn.f32 	%f150, %f132, %f149, %f220;
	ld.shared.f32 	%f151, [%r113+36];
	fma.rn.f32 	%f152, %f132, %f151, %f219;
	ld.shared.f32 	%f153, [%r113+40];
	fma.rn.f32 	%f154, %f132, %f153, %f218;
	ld.shared.f32 	%f155, [%r113+44];
	fma.rn.f32 	%f156, %f132, %f155, %f217;
	ld.shared.f32 	%f157, [%r113+48];
	fma.rn.f32 	%f158, %f132, %f157, %f216;
	ld.shared.f32 	%f159, [%r113+52];
	fma.rn.f32 	%f160, %f132, %f159, %f215;
	ld.shared.f32 	%f161, [%r113+56];
	fma.rn.f32 	%f162, %f132, %f161, %f214;
	ld.shared.f32 	%f163, [%r113+60];
	fma.rn.f32 	%f164, %f132, %f163, %f213;
	ld.shared.f32 	%f165, [%r113+64];
	fma.rn.f32 	%f166, %f132, %f165, %f212;
	ld.shared.f32 	%f167, [%r113+68];
	fma.rn.f32 	%f168, %f132, %f167, %f211;
	ld.shared.f32 	%f169, [%r113+72];
	fma.rn.f32 	%f170, %f132, %f169, %f210;
	ld.shared.f32 	%f171, [%r113+76];
	fma.rn.f32 	%f172, %f132, %f171, %f209;
	ld.shared.f32 	%f173, [%r113+80];
	fma.rn.f32 	%f174, %f132, %f173, %f208;
	ld.shared.f32 	%f175, [%r113+84];
	fma.rn.f32 	%f176, %f132, %f175, %f207;
	ld.shared.f32 	%f177, [%r113+88];
	fma.rn.f32 	%f178, %f132, %f177, %f206;
	ld.shared.f32 	%f179, [%r113+92];
	fma.rn.f32 	%f180, %f132, %f179, %f205;
	ld.shared.f32 	%f181, [%r113+96];
	fma.rn.f32 	%f182, %f132, %f181, %f204;
	ld.shared.f32 	%f183, [%r113+100];
	fma.rn.f32 	%f184, %f132, %f183, %f203;
	ld.shared.f32 	%f185, [%r113+104];
	fma.rn.f32 	%f186, %f132, %f185, %f202;
	ld.shared.f32 	%f187, [%r113+108];
	fma.rn.f32 	%f188, %f132, %f187, %f201;
	ld.shared.f32 	%f189, [%r113+112];
	fma.rn.f32 	%f190, %f132, %f189, %f200;
	ld.shared.f32 	%f191, [%r113+116];
	fma.rn.f32 	%f192, %f132, %f191, %f199;
	ld.shared.f32 	%f193, [%r113+120];
	fma.rn.f32 	%f194, %f132, %f193, %f198;
	ld.shared.f32 	%f195, [%r113+124];
	fma.rn.f32 	%f196, %f132, %f195, %f197;
	add.s32 	%r98, %r18, 8;
	mov.b32 	%r99, 1;
	// begin inline asm
	mbarrier.arrive.shared::cta.b64                             %rd34,  [%r98], %r99;    // 2. 
	// end inline asm
	mul.lo.s32 	%r114, %r166, %r2;
	mul.wide.u32 	%rd36, %r114, 4;
	add.s64 	%rd37, %rd35, %rd36;
	st.global.f32 	[%rd37], %f134;
	add.s32 	%r115, %r114, 1;
	mul.wide.u32 	%rd38, %r115, 4;
	add.s64 	%rd39, %rd35, %rd38;
	st.global.f32 	[%rd39], %f136;
	add.s32 	%r116, %r114, 2;
	mul.wide.u32 	%rd40, %r116, 4;
	add.s64 	%rd41, %rd35, %rd40;
	st.global.f32 	[%rd41], %f138;
	add.s32 	%r117, %r114, 3;
	mul.wide.u32 	%rd42, %r117, 4;
	add.s64 	%rd43, %rd35, %rd42;
	st.global.f32 	[%rd43], %f140;
	add.s32 	%r118, %r114, 4;
	mul.wide.u32 	%rd44, %r118, 4;
	add.s64 	%rd45, %rd35, %rd44;
	st.global.f32 	[%rd45], %f142;
	add.s32 	%r119, %r114, 5;
	mul.wide.u32 	%rd46, %r119, 4;
	add.s64 	%rd47, %rd35, %rd46;
	st.global.f32 	[%rd47], %f144;
	add.s32 	%r120, %r114, 6;
	mul.wide.u32 	%rd48, %r120, 4;
	add.s64 	%rd49, %rd35, %rd48;
	st.global.f32 	[%rd49], %f146;
	add.s32 	%r121, %r114, 7;
	mul.wide.u32 	%rd50, %r121, 4;
	add.s64 	%rd51, %rd35, %rd50;
	st.global.f32 	[%rd51], %f148;
	add.s32 	%r122, %r114, 8;
	mul.wide.u32 	%rd52, %r122, 4;
	add.s64 	%rd53, %rd35, %rd52;
	st.global.f32 	[%rd53], %f150;
	add.s32 	%r123, %r114, 9;
	mul.wide.u32 	%rd54, %r123, 4;
	add.s64 	%rd55, %rd35, %rd54;
	st.global.f32 	[%rd55], %f152;
	add.s32 	%r124, %r114, 10;
	mul.wide.u32 	%rd56, %r124, 4;
	add.s64 	%rd57, %rd35, %rd56;
	st.global.f32 	[%rd57], %f154;
	add.s32 	%r125, %r114, 11;
	mul.wide.u32 	%rd58, %r125, 4;
	add.s64 	%rd59, %rd35, %rd58;
	st.global.f32 	[%rd59], %f156;
	add.s32 	%r126, %r114, 12;
	mul.wide.u32 	%rd60, %r126, 4;
	add.s64 	%rd61, %rd35, %rd60;
	st.global.f32 	[%rd61], %f158;
	add.s32 	%r127, %r114, 13;
	mul.wide.u32 	%rd62, %r127, 4;
	add.s64 	%rd63, %rd35, %rd62;
	st.global.f32 	[%rd63], %f160;
	add.s32 	%r128, %r114, 14;
	mul.wide.u32 	%rd64, %r128, 4;
	add.s64 	%rd65, %rd35, %rd64;
	st.global.f32 	[%rd65], %f162;
	add.s32 	%r129, %r114, 15;
	mul.wide.u32 	%rd66, %r129, 4;
	add.s64 	%rd67, %rd35, %rd66;
	st.global.f32 	[%rd67], %f164;
	add.s32 	%r130, %r114, 16;
	mul.wide.u32 	%rd68, %r130, 4;
	add.s64 	%rd69, %rd35, %rd68;
	st.global.f32 	[%rd69], %f166;
	add.s32 	%r131, %r114, 17;
	mul.wide.u32 	%rd70, %r131, 4;
	add.s64 	%rd71, %rd35, %rd70;
	st.global.f32 	[%rd71], %f168;
	add.s32 	%r132, %r114, 18;
	mul.wide.u32 	%rd72, %r132, 4;
	add.s64 	%rd73, %rd35, %rd72;
	st.global.f32 	[%rd73], %f170;
	add.s32 	%r133, %r114, 19;
	mul.wide.u32 	%rd74, %r133, 4;
	add.s64 	%rd75, %rd35, %rd74;
	st.global.f32 	[%rd75], %f172;
	add.s32 	%r134, %r114, 20;
	mul.wide.u32 	%rd76, %r134, 4;
	add.s64 	%rd77, %rd35, %rd76;
	st.global.f32 	[%rd77], %f174;
	add.s32 	%r135, %r114, 21;
	mul.wide.u32 	%rd78, %r135, 4;
	add.s64 	%rd79, %rd35, %rd78;
	st.global.f32 	[%rd79], %f176;
	add.s32 	%r136, %r114, 22;
	mul.wide.u32 	%rd80, %r136, 4;
	add.s64 	%rd81, %rd35, %rd80;
	st.global.f32 	[%rd81], %f178;
	add.s32 	%r137, %r114, 23;
	mul.wide.u32 	%rd82, %r137, 4;
	add.s64 	%rd83, %rd35, %rd82;
	st.global.f32 	[%rd83], %f180;
	add.s32 	%r138, %r114, 24;
	mul.wide.u32 	%rd84, %r138, 4;
	add.s64 	%rd85, %rd35, %rd84;
	st.global.f32 	[%rd85], %f182;
	add.s32 	%r139, %r114, 25;
	mul.wide.u32 	%rd86, %r139, 4;
	add.s64 	%rd87, %rd35, %rd86;
	st.global.f32 	[%rd87], %f184;
	add.s32 	%r140, %r114, 26;
	mul.wide.u32 	%rd88, %r140, 4;
	add.s64 	%rd89, %rd35, %rd88;
	st.global.f32 	[%rd89], %f186;
	add.s32 	%r141, %r114, 27;
	mul.wide.u32 	%rd90, %r141, 4;
	add.s64 	%rd91, %rd35, %rd90;
	st.global.f32 	[%rd91], %f188;
	add.s32 	%r142, %r114, 28;
	mul.wide.u32 	%rd92, %r142, 4;
	add.s64 	%rd93, %rd35, %rd92;
	st.global.f32 	[%rd93], %f190;
	add.s32 	%r143, %r114, 29;
	mul.wide.u32 	%rd94, %r143, 4;
	add.s64 	%rd95, %rd35, %rd94;
	st.global.f32 	[%rd95], %f192;
	add.s32 	%r144, %r114, 30;
	mul.wide.u32 	%rd96, %r144, 4;
	add.s64 	%rd97, %rd35, %rd96;
	st.global.f32 	[%rd97], %f194;
	add.s32 	%r145, %r114, 31;
	mul.wide.u32 	%rd98, %r145, 4;
	add.s64 	%rd99, %rd35, %rd98;
	st.global.f32 	[%rd99], %f196;
	// begin inline asm
	activemask.b32 %r100;
	// end inline asm
	cvt.u64.u32 	%rd100, %r94;
	cvta.shared.u64 	%rd101, %rd100;
	add.s64 	%rd102, %rd101, 32;
	match.any.sync.b64 	%r20, %rd102, %r100;
	brev.b32 	%r147, %r20;
	bfind.shiftamt.u32 	%r148, %r147;
	// begin inline asm
	mov.u32 %r101, %laneid;
	// end inline asm
	setp.eq.s32 	%p10, %r101, %r148;
	@%p10 bra 	$L__BB1_27;
	bra.uni 	$L__BB1_29;
$L__BB1_27:
	popc.b32 	%r151, %r20;
	neg.s32 	%r150, %r151;
	// begin inline asm
	fence.sc.cta;
	// end inline asm
	cvta.shared.u64 	%rd105, %rd100;
	add.s64 	%rd103, %rd105, 32;
	// begin inline asm
	atom.add.acquire.cta.u32 %r149,[%rd103],%r150;
	// end inline asm
	setp.ne.s32 	%p11, %r149, %r151;
	@%p11 bra 	$L__BB1_29;
	// begin inline asm
	mbarrier.inval.shared.b64 [%r94];
	// end inline asm
	add.s32 	%r154, %r94, 8;
	// begin inline asm
	mbarrier.inval.shared.b64 [%r154];
	// end inline asm
	add.s32 	%r155, %r94, 16;
	// begin inline asm
	mbarrier.inval.shared.b64 [%r155];
	// end inline asm
	add.s32 	%r156, %r94, 24;
	// begin inline asm
	mbarrier.inval.shared.b64 [%r156];
	// end inline asm
$L__BB1_29:
	ret;
$L__BB1_30:
	setp.gt.s32 	%p15, %r173, 15;
	@%p15 bra 	$L__BB1_32;
	add.s32 	%r173, %r173, 1;
	bra.uni 	$L__BB1_21;
$L__BB1_32:
	// begin inline asm
	mov.u64 %rd111, %globaltimer;
	// end inline asm
	sub.s64 	%rd6, %rd111, %rd27;
	setp.lt.s64 	%p16, %rd6, 4000000;
	@%p16 bra 	$L__BB1_34;
	mov.b32 	%r159, 1000000;
	// begin inline asm
	nanosleep.u32 %r159;
	// end inline asm
	bra.uni 	$L__BB1_21;
$L__BB1_34:
	setp.lt.s64 	%p17, %rd6, 40000;
	@%p17 bra 	$L__BB1_21;
	shr.s64 	%rd112, %rd6, 63;
	shr.u64 	%rd113, %rd112, 62;
	add.s64 	%rd114, %rd6, %rd113;
	shr.u64 	%rd115, %rd114, 2;
	cvt.u32.u64 	%r160, %rd115;
	// begin inline asm
	nanosleep.u32 %r160;
	// end inline asm
	bra.uni 	$L__BB1_21;
$L__BB1_36:
	setp.gt.s32 	%p12, %r176, 15;
	@%p12 bra 	$L__BB1_38;
	add.s32 	%r176, %r176, 1;
	bra.uni 	$L__BB1_25;
$L__BB1_38:
	// begin inline asm
	mov.u64 %rd106, %globaltimer;
	// end inline asm
	sub.s64 	%rd8, %rd106, %rd33;
	setp.lt.s64 	%p13, %rd8, 4000000;
	@%p13 bra 	$L__BB1_40;
	mov.b32 	%r157, 1000000;
	// begin inline asm
	nanosleep.u32 %r157;
	// end inline asm
	bra.uni 	$L__BB1_25;
$L__BB1_40:
	setp.lt.s64 	%p14, %rd8, 40000;
	@%p14 bra 	$L__BB1_25;
	shr.s64 	%rd107, %rd8, 63;
	shr.u64 	%rd108, %rd107, 62;
	add.s64 	%rd109, %rd8, %rd108;
	shr.u64 	%rd110, %rd109, 2;
	cvt.u32.u64 	%r158, %rd110;
	// begin inline asm
	nanosleep.u32 %r158;
	// end inline asm
	bra.uni 	$L__BB1_25;

}


// ===== COMPILED SASS (sm_100) =====

	.target	sm_100

	.elftype	@"ET_EXEC"


//--------------------- .note.nv.tkinfo           --------------------------
	.section	.note.nv.tkinfo,"",@"SHT_NOTE"
	.sectionflags	@"SHF_NOTE_NV_TKINFO"
	.tkinfo
        /*0018*/ 	.word	0x00000002
        /*0030*/ 	.string	""
        /*0030*/ 	.string	"ptxas"
        /*0030*/ 	.string	"Cuda compilation tools, release 13.0, V13.0.88"
        /*0030*/ 	.string	"Build cuda_13.0.r13.0/compiler.36424714_0"
        /*0030*/ 	.string	"-arch sm_100 -m 64 "



//--------------------- .note.nv.cuinfo           --------------------------
	.section	.note.nv.cuinfo,"",@"SHT_NOTE"
	.sectionflags	@"SHF_NOTE_NV_CUINFO"
        /*0018*/ 	.short	0x0002
        /*001a*/ 	.short	0x0064
        /*001c*/ 	.short	0x0082
	.zero		2


//--------------------- .nv.info                  --------------------------
	.section	.nv.info,"",@"SHT_CUDA_INFO"
	.align	4


	//----- nvinfo : EIATTR_REGCOUNT
	.align		4
        /*0000*/ 	.byte	0x04, 0x2f
        /*0002*/ 	.short	(.L_1 - .L_0)
	.align		4
.L_0:
        /*0004*/ 	.word	index@(_Z10ref_kernelPfS_S_iii)
        /*0008*/ 	.word	0x00000038


	//----- nvinfo : EIATTR_FRAME_SIZE
	.align		4
.L_1:
        /*000c*/ 	.byte	0x04, 0x11
        /*000e*/ 	.short	(.L_3 - .L_2)
	.align		4
.L_2:
        /*0010*/ 	.word	index@(_Z10ref_kernelPfS_S_iii)
        /*0014*/ 	.word	0x00000000


	//----- nvinfo : EIATTR_REGCOUNT
	.align		4
.L_3:
        /*0018*/ 	.byte	0x04, 0x2f
        /*001a*/ 	.short	(.L_5 - .L_4)
	.align		4
.L_4:
        /*001c*/ 	.word	index@(_Z15pipeline_kernelPfS_S_iii)
        /*0020*/ 	.word	0x00000038


	//----- nvinfo : EIATTR_FRAME_SIZE
	.align		4
.L_5:
        /*0024*/ 	.byte	0x04, 0x11
        /*0026*/ 	.short	(.L_7 - .L_6)
	.align		4
.L_6:
        /*0028*/ 	.word	index@(_Z15pipeline_kernelPfS_S_iii)
        /*002c*/ 	.word	0x00000000


	//----- nvinfo : EIATTR_MIN_STACK_SIZE
	.align		4
.L_7:
        /*0030*/ 	.byte	0x04, 0x12
        /*0032*/ 	.short	(.L_9 - .L_8)
	.align		4
.L_8:
        /*0034*/ 	.word	index@(_Z15pipeline_kernelPfS_S_iii)
        /*0038*/ 	.word	0x00000000


	//----- nvinfo : EIATTR_MIN_STACK_SIZE
	.align		4
.L_9:
        /*003c*/ 	.byte	0x04, 0x12
        /*003e*/ 	.short	(.L_11 - .L_10)
	.align		4
.L_10:
        /*0040*/ 	.word	index@(_Z10ref_kernelPfS_S_iii)
        /*0044*/ 	.word	0x00000000
.L_11:


//--------------------- .nv.compat                --------------------------
	.section	.nv.compat,"",@"SHT_CUDA_COMPAT_INFO"
	.align	4
        /*0000*/ 	.byte	0x02, 0x09, 0x00, 0x00, 0x02, 0x02, 0x01, 0x00, 0x02, 0x05, 0x05, 0x00, 0x03, 0x07, 0x01, 0x01
        /*0010*/ 	.byte	0x02, 0x03, 0x00, 0x00, 0x02, 0x06, 0x01, 0x00, 0x04, 0x0b, 0x08, 0x00, 0x09, 0x00, 0x00, 0x00
        /*0020*/ 	.byte	0x00, 0x00, 0x00, 0x00


//--------------------- .nv.info._Z15pipeline_kernelPfS_S_iii --------------------------
	.section	.nv.info._Z15pipeline_kernelPfS_S_iii,"",@"SHT_CUDA_INFO"
	.sectionflags	@""
	.align	4


	//----- nvinfo : EIATTR_CUDA_API_VERSION
	.align		4
        /*0000*/ 	.byte	0x04, 0x37
        /*0002*/ 	.short	(.L_13 - .L_12)
.L_12:
        /*0004*/ 	.word	0x00000082


	//----- nvinfo : EIATTR_KPARAM_INFO
	.align		4
.L_13:
        /*0008*/ 	.byte	0x04, 0x17
        /*000a*/ 	.short	(.L_15 - .L_14)
.L_14:
        /*000c*/ 	.word	0x00000000
        /*0010*/ 	.short	0x0005
        /*0012*/ 	.short	0x0020
        /*0014*/ 	.byte	0x00, 0xf0, 0x11, 0x00


	//----- nvinfo : EIATTR_KPARAM_INFO
	.align		4
.L_15:
        /*0018*/ 	.byte	0x04, 0x17
        /*001a*/ 	.short	(.L_17 - .L_16)
.L_16:
        /*001c*/ 	.word	0x00000000
        /*0020*/ 	.short	0x0004
        /*0022*/ 	.short	0x001c
        /*0024*/ 	.byte	0x00, 0xf0, 0x11, 0x00


	//----- nvinfo : EIATTR_KPARAM_INFO
	.align		4
.L_17:
        /*0028*/ 	.byte	0x04, 0x17
        /*002a*/ 	.short	(.L_19 - .L_18)
.L_18:
        /*002c*/ 	.word	0x00000000
        /*0030*/ 	.short	0x0003
        /*0032*/ 	.short	0x0018
        /*0034*/ 	.byte	0x00, 0xf0, 0x11, 0x00


	//----- nvinfo : EIATTR_KPARAM_INFO
	.align		4
.L_19:
        /*0038*/ 	.byte	0x04, 0x17
        /*003a*/ 	.short	(.L_21 - .L_20)
.L_20:
        /*003c*/ 	.word	0x00000000
        /*0040*/ 	.short	0x0002
        /*0042*/ 	.short	0x0010
        /*0044*/ 	.byte	0x00, 0xf5, 0x21, 0x00


	//----- nvinfo : EIATTR_KPARAM_INFO
	.align		4
.L_21:
        /*0048*/ 	.byte	0x04, 0x17
        /*004a*/ 	.short	(.L_23 - .L_22)
.L_22:
        /*004c*/ 	.word	0x00000000
        /*0050*/ 	.short	0x0001
        /*0052*/ 	.short	0x0008
        /*0054*/ 	.byte	0x00, 0xf5, 0x21, 0x00


	//----- nvinfo : EIATTR_KPARAM_INFO
	.align		4
.L_23:
        /*0058*/ 	.byte	0x04, 0x17
        /*005a*/ 	.short	(.L_25 - .L_24)
.L_24:
        /*005c*/ 	.word	0x00000000
        /*0060*/ 	.short	0x0000
        /*0062*/ 	.short	0x0000
        /*0064*/ 	.byte	0x00, 0xf5, 0x21, 0x00


	//----- nvinfo : EIATTR_SPARSE_MMA_MASK
	.align		4
.L_25:
        /*0068*/ 	.byte	0x03, 0x50
        /*006a*/ 	.short	0x0000


	//----- nvinfo : EIATTR_MAXREG_COUNT
	.align		4
        /*006c*/ 	.byte	0x03, 0x1b
        /*006e*/ 	.short	0x00ff


	//----- nvinfo : EIATTR_NUM_BARRIERS
	.align		4
        /*0070*/ 	.byte	0x02, 0x4c
        /*0072*/ 	.byte	0x01
	.zero		1


	//----- nvinfo : EIATTR_MERCURY_ISA_VERSION
	.align		4
        /*0074*/ 	.byte	0x03, 0x5f
        /*0076*/ 	.short	0x0101


	//----- nvinfo : EIATTR_COOP_GROUP_MASK_REGIDS
	.align		4
        /*0078*/ 	.byte	0x04, 0x29
        /*007a*/ 	.short	(.L_27 - .L_26)


	//   ....[0]....
.L_26:
        /*007c*/ 	.word	0xffffffff


	//   ....[1]....
        /*0080*/ 	.word	0x05000033


	//----- nvinfo : EIATTR_COOP_GROUP_INSTR_OFFSETS
	.align		4
.L_27:
        /*0084*/ 	.byte	0x04, 0x28
        /*0086*/ 	.short	(.L_29 - .L_28)


	//   ....[0]....
.L_28:
        /*0088*/ 	.word	0x00000230


	//   ....[1]....
        /*008c*/ 	.word	0x000016d0


	//----- nvinfo : EIATTR_VRC_CTA_INIT_COUNT
	.align		4
.L_29:
        /*0090*/ 	.byte	0x02, 0x4a
	.zero		1
	.zero		1


	//----- nvinfo : EIATTR_MBARRIER_INSTR_OFFSETS
	.align		4
        /*0094*/ 	.byte	0x04, 0x39
        /*0096*/ 	.short	(.L_31 - .L_30)


	//   ....[0]....
.L_30:
        /*0098*/ 	.word	0x000001c0
        /*009c*/ 	.word	0x000000ff
        /*00a0*/ 	.word	0x00000008
        /*00a4*/ 	.short	0x0100
        /*00a6*/ 	.byte	0x08
	.zero		1


	//   ....[1]....
        /*00a8*/ 	.word	0x000001d0
        /*00ac*/ 	.word	0x000000ff
        /*00b0*/ 	.word	0x00000000
        /*00b4*/ 	.short	0x0100
        /*00b6*/ 	.byte	0x08
	.zero		1


	//   ....[2]....
        /*00b8*/ 	.word	0x000001e0
        /*00bc*/ 	.word	0x000000ff
        /*00c0*/ 	.word	0x00000018
        /*00c4*/ 	.short	0x0100
        /*00c6*/ 	.byte	0x08
	.zero		1


	//   ....[3]....
        /*00c8*/ 	.word	0x000001f0
        /*00cc*/ 	.word	0x000000ff
        /*00d0*/ 	.word	0x00000010
        /*00d4*/ 	.short	0x0100
        /*00d6*/ 	.byte	0x08
	.zero		1


	//   ....[4]....
        /*00d8*/ 	.word	0x000002a0
        /*00dc*/ 	.word	0x000000ff
        /*00e0*/ 	.word	0x00000008
        /*00e4*/ 	.short	0x010a
        /*00e6*/ 	.byte	0x06
	.zero		1


	//   ....[5]....
        /*00e8*/ 	.word	0x00000430
        /*00ec*/ 	.word	0x000000ff
        /*00f0*/ 	.word	0x00000008
        /*00f4*/ 	.short	0x010a
        /*00f6*/ 	.byte	0x06
	.zero		1


	//   ....[6]....
        /*00f8*/ 	.word	0x00000600
        /*00fc*/ 	.word	0x000000ff
        /*0100*/ 	.word	0x00000000
        /*0104*/ 	.short	0x0107
        /*0106*/ 	.byte	0x06
	.zero		1


	//   ....[7]....
        /*0108*/ 	.word	0x00000670
        /*010c*/ 	.word	0x000000ff
        /*0110*/ 	.word	0x00000000
        /*0114*/ 	.short	0x0101
        /*0116*/ 	.byte	0x06
	.zero		1


	//   ....[8]....
        /*0118*/ 	.word	0x00000820
        /*011c*/ 	.word	0x000000ff
        /*0120*/ 	.word	0x00000008
        /*0124*/ 	.short	0x010a
        /*0126*/ 	.byte	0x05
	.zero		1


	//   ....[9]....
        /*0128*/ 	.word	0x000009a0
        /*012c*/ 	.word	0x000000ff
        /*0130*/ 	.word	0x00000008
        /*0134*/ 	.short	0x010a
        /*0136*/ 	.byte	0x05
	.zero		1


	//   ....[10]....
        /*0138*/ 	.word	0x00000b10
        /*013c*/ 	.word	0x000000ff
        /*0140*/ 	.word	0x00000000
        /*0144*/ 	.short	0x0107
        /*0146*/ 	.byte	0x05
	.zero		1


	//   ....[11]....
        /*0148*/ 	.word	0x00000b50
        /*014c*/ 	.word	0x000000ff
        /*0150*/ 	.word	0x00000000
        /*0154*/ 	.short	0x0101
        /*0156*/ 	.byte	0x05
	.zero		1


	//   ....[12]....
        /*0158*/ 	.word	0x00000bf0
        /*015c*/ 	.word	0x0000002e
        /*0160*/ 	.word	0x00000000
        /*0164*/ 	.short	0x010a
        /*0166*/ 	.byte	0xff
	.zero		1


	//   ....[13]....
        /*0168*/ 	.word	0x00000d70
        /*016c*/ 	.word	0x0000002e
        /*0170*/ 	.word	0x00000000
        /*0174*/ 	.short	0x010a
        /*0176*/ 	.byte	0xff
	.zero		1


	//   ....[14]....
        /*0178*/ 	.word	0x000010d0
        /*017c*/ 	.word	0x0000002e
        /*0180*/ 	.word	0x00000008
        /*0184*/ 	.short	0x0101
        /*0186*/ 	.byte	0xff
	.zero		1


	//   ....[15]....
        /*0188*/ 	.word	0x00001290
        /*018c*/ 	.word	0x00000015
        /*0190*/ 	.word	0x00000000
        /*0194*/ 	.short	0x010a
        /*0196*/ 	.byte	0x09
	.zero		1


	//   ....[16]....
        /*0198*/ 	.word	0x00001410
        /*019c*/ 	.word	0x0000002e
        /*01a0*/ 	.word	0x00000000
        /*01a4*/ 	.short	0x010a
        /*01a6*/ 	.byte	0xff
	.zero		1


	//   ....[17]....
        /*01a8*/ 	.word	0x000018a0
        /*01ac*/ 	.word	0x0000002e
        /*01b0*/ 	.word	0x00000008
        /*01b4*/ 	.short	0x0101
        /*01b6*/ 	.byte	0xff
	.zero		1


	//   ....[18]....
        /*01b8*/ 	.word	0x00002000
        /*01bc*/ 	.word	0x000000ff
        /*01c0*/ 	.word	0x00000000
        /*01c4*/ 	.short	0x0108
        /*01c6*/ 	.byte	0x09
	.zero		1


	//   ....[19]....
        /*01c8*/ 	.word	0x00002010
        /*01cc*/ 	.word	0x000000ff
        /*01d0*/ 	.word	0x00000008
        /*01d4*/ 	.short	0x0108
        /*01d6*/ 	.byte	0x09
	.zero		1


	//   ....[20]....
        /*01d8*/ 	.word	0x00002020
        /*01dc*/ 	.word	0x000000ff
        /*01e0*/ 	.word	0x00000010
        /*01e4*/ 	.short	0x0108
        /*01e6*/ 	.byte	0x09
	.zero		1


	//   ....[21]....
        /*01e8*/ 	.word	0x00002030
        /*01ec*/ 	.word	0x000000ff
        /*01f0*/ 	.word	0x00000018
        /*01f4*/ 	.short	0x0108
        /*01f6*/ 	.byte	0x09
	.zero		1


	//----- nvinfo : EIATTR_NUM_MBARRIERS
	.align		4
.L_31:
        /*01f8*/ 	.byte	0x03, 0x38
        /*01fa*/ 	.short	0x0004


	//----- nvinfo : EIATTR_EXIT_INSTR_OFFSETS
	.align		4
        /*01fc*/ 	.byte	0x04, 0x1c
        /*01fe*/ 	.short	(.L_33 - .L_32)


	//   ....[0]....
.L_32:
        /*0200*/ 	.word	0x00001f20


	//   ....[1]....
        /*0204*/ 	.word	0x00001ff0


	//   ....[2]....
        /*0208*/ 	.word	0x00002040


	//----- nvinfo : EIATTR_CRS_STACK_SIZE
	.align		4
.L_33:
        /*020c*/ 	.byte	0x04, 0x1e
        /*020e*/ 	.short	(.L_35 - .L_34)
.L_34:
        /*0210*/ 	.word	0x00000000


	//----- nvinfo : EIATTR_CBANK_PARAM_SIZE
	.align		4
.L_35:
        /*0214*/ 	.byte	0x03, 0x19
        /*0216*/ 	.short	0x0024


	//----- nvinfo : EIATTR_PARAM_CBANK
	.align		4
        /*0218*/ 	.byte	0x04, 0x0a
        /*021a*/ 	.short	(.L_37 - .L_36)
	.align		4
.L_36:
        /*021c*/ 	.word	index@(.nv.constant0._Z15pipeline_kernelPfS_S_iii)
        /*0220*/ 	.short	0x0380
        /*0222*/ 	.short	0x0024


	//----- nvinfo : EIATTR_SW_WAR
	.align		4
.L_37:
        /*0224*/ 	.byte	0x04, 0x36
        /*0226*/ 	.short	(.L_39 - .L_38)
.L_38:
        /*0228*/ 	.word	0x00000008
.L_39:


//--------------------- .nv.info._Z10ref_kernelPfS_S_iii --------------------------
	.section	.nv.info._Z10ref_kernelPfS_S_iii,"",@"SHT_CUDA_INFO"
	.sectionflags	@""
	.align	4


	//----- nvinfo : EIATTR_CUDA_API_VERSION
	.align		4
        /*0000*/ 	.byte	0x04, 0x37
        /*0002*/ 	.short	(.L_41 - .L_40)
.L_40:
        /*0004*/ 	.word	0x00000082


	//----- nvinfo : EIATTR_KPARAM_INFO
	.align		4
.L_41:
        /*0008*/ 	.byte	0x04, 0x17
        /*000a*/ 	.short	(.L_43 - .L_42)
.L_42:
        /*000c*/ 	.word	0x00000000
        /*0010*/ 	.short	0x0005
        /*0012*/ 	.short	0x0020
        /*0014*/ 	.byte	0x00, 0xf0, 0x11, 0x00


	//----- nvinfo : EIATTR_KPARAM_INFO
	.align		4
.L_43:
        /*0018*/ 	.byte	0x04, 0x17
        /*001a*/ 	.short	(.L_45 - .L_44)
.L_44:
        /*001c*/ 	.word	0x00000000
        /*0020*/ 	.short	0x0004
        /*0022*/ 	.short	0x001c
        /*0024*/ 	.byte	0x00, 0xf0, 0x11, 0x00


	//----- nvinfo : EIATTR_KPARAM_INFO
	.align		4
.L_45:
        /*0028*/ 	.byte	0x04, 0x17
        /*002a*/ 	.short	(.L_47 - .L_46)
.L_46:
        /*002c*/ 	.word	0x00000000
        /*0030*/ 	.short	0x0003
        /*0032*/ 	.short	0x0018
        /*0034*/ 	.byte	0x00, 0xf0, 0x11, 0x00


	//----- nvinfo : EIATTR_KPARAM_INFO
	.align		4
.L_47:
        /*0038*/ 	.byte	0x04, 0x17
        /*003a*/ 	.short	(.L_49 - .L_48)
.L_48:
        /*003c*/ 	.word	0x00000000
        /*0040*/ 	.short	0x0002
        /*0042*/ 	.short	0x0010
        /*0044*/ 	.byte	0x00, 0xf5, 0x21, 0x00


	//----- nvinfo : EIATTR_KPARAM_INFO
	.align		4
.L_49:
        /*0048*/ 	.byte	0x04, 0x17
        /*004a*/ 	.short	(.L_51 - .L_50)
.L_50:
        /*004c*/ 	.word	0x00000000
        /*0050*/ 	.short	0x0001
        /*0052*/ 	.short	0x0008
        /*0054*/ 	.byte	0x00, 0xf5, 0x21, 0x00


	//----- nvinfo : EIATTR_KPARAM_INFO
	.align		4
.L_51:
        /*0058*/ 	.byte	0x04, 0x17
        /*005a*/ 	.short	(.L_53 - .L_52)
.L_52:
        /*005c*/ 	.word	0x00000000
        /*0060*/ 	.short	0x0000
        /*0062*/ 	.short	0x0000
        /*0064*/ 	.byte	0x00, 0xf5, 0x21, 0x00


	//----- nvinfo : EIATTR_SPARSE_MMA_MASK
	.align		4
.L_53:
        /*0068*/ 	.byte	0x03, 0x50
        /*006a*/ 	.short	0x0000


	//----- nvinfo : EIATTR_MAXREG_COUNT
	.align		4
        /*006c*/ 	.byte	0x03, 0x1b
        /*006e*/ 	.short	0x00ff


	//----- nvinfo : EIATTR_NUM_BARRIERS
	.align		4
        /*0070*/ 	.byte	0x02, 0x4c
        /*0072*/ 	.byte	0x01
	.zero		1


	//----- nvinfo : EIATTR_MERCURY_ISA_VERSION
	.align		4
        /*0074*/ 	.byte	0x03, 0x5f
        /*0076*/ 	.short	0x0101


	//----- nvinfo : EIATTR_VRC_CTA_INIT_COUNT
	.align		4
        /*0078*/ 	.byte	0x02, 0x4a
	.zero		1
	.zero		1


	//----- nvinfo : EIATTR_EXIT_INSTR_OFFSETS
	.align		4
        /*007c*/ 	.byte	0x04, 0x1c
        /*007e*/ 	.short	(.L_55 - .L_54)


	//   ....[0]....
.L_54:
        /*0080*/ 	.word	0x00000c00


	//----- nvinfo : EIATTR_CBANK_PARAM_SIZE
	.align		4
.L_55:
        /*0084*/ 	.byte	0x03, 0x19
        /*0086*/ 	.short	0x0024


	//----- nvinfo : EIATTR_PARAM_CBANK
	.align		4
        /*0088*/ 	.byte	0x04, 0x0a
        /*008a*/ 	.short	(.L_57 - .L_56)
	.align		4
.L_56:
        /*008c*/ 	.word	index@(.nv.constant0._Z10ref_kernelPfS_S_iii)
        /*0090*/ 	.short	0x0380
        /*0092*/ 	.short	0x0024


	//----- nvinfo : EIATTR_SW_WAR
	.align		4
.L_57:
        /*0094*/ 	.byte	0x04, 0x36
        /*0096*/ 	.short	(.L_59 - .L_58)
.L_58:
        /*0098*/ 	.word	0x00000008
.L_59:


//--------------------- .nv.callgraph             --------------------------
	.section	.nv.callgraph,"",@"SHT_CUDA_CALLGRAPH"
	.align	4
	.sectionentsize	8
	.align		4
        /*0000*/ 	.word	0x00000000
	.align		4
        /*0004*/ 	.word	0xffffffff
	.align		4
        /*0008*/ 	.word	0x00000000
	.align		4
        /*000c*/ 	.word	0xfffffffe
	.align		4
        /*0010*/ 	.word	0x00000000
	.align		4
        /*0014*/ 	.word	0xfffffffd
	.align		4
        /*0018*/ 	.word	0x00000000
	.align		4
        /*001c*/ 	.word	0xfffffffc


//--------------------- .text._Z15pipeline_kernelPfS_S_iii --------------------------
	.section	.text._Z15pipeline_kernelPfS_S_iii,"ax",@progbits
	.align	128
        .global         _Z15pipeline_kernelPfS_S_iii
        .type           _Z15pipeline_kernelPfS_S_iii,@function
        .size           _Z15pipeline_kernelPfS_S_iii,(.L_x_24 - _Z15pipeline_kernelPfS_S_iii)
        .other          _Z15pipeline_kernelPfS_S_iii,@"STO_CUDA_ENTRY STV_DEFAULT"
_Z15pipeline_kernelPfS_S_iii:
.text._Z15pipeline_kernelPfS_S_iii:
[----:B------:R-:W-:Y:S01]  /*0000*/  LDC R1, c[0x0][0x37c] ;  /* 0x0000df00ff017b82 */ /* 0x000fe20000000800 */
[----:B------:R-:W0:Y:S01]  /*0010*/  S2R R2, SR_TID.Y ;  /* 0x0000000000027919 */ /* 0x000e220000002200 */
[----:B------:R-:W1:Y:S01]  /*0020*/  LDCU UR6, c[0x0][0x360] ;  /* 0x00006c00ff0677ac */ /* 0x000e620008000800 */
[----:B------:R-:W-:Y:S01]  /*0030*/  BSSY.RECONVERGENT B0, `(.L_x_0) ;  /* 0x000001f000007945 */ /* 0x000fe20003800200 */
[----:B------:R-:W0:Y:S01]  /*0040*/  S2R R3, SR_TID.Z ;  /* 0x0000000000037919 */ /* 0x000e220000002300 */
[----:B------:R-:W0:Y:S01]  /*0050*/  LDCU UR4, c[0x0][0x364] ;  /* 0x00006c80ff0477ac */ /* 0x000e220008000800 */
[----:B------:R-:W2:Y:S01]  /*0060*/  S2R R0, SR_TID.X ;  /* 0x0000000000007919 */ /* 0x000ea20000002100 */
[----:B------:R-:W3:Y:S01]  /*0070*/  LDCU.64 UR10, c[0x0][0x358] ;  /* 0x00006b00ff0a77ac */ /* 0x000ee20008000a00 */
[----:B0-----:R-:W-:-:S04]  /*0080*/  IMAD R2, R3, UR4, R2 ;  /* 0x0000000403027c24 */ /* 0x001fc8000f8e0202 */
[----:B-1----:R-:W-:Y:S01]  /*0090*/  IMAD R3, R2, UR6, RZ ;  /* 0x0000000602037c24 */ /* 0x002fe2000f8e02ff */
[----:B------:R-:W-:-:S04]  /*00a0*/  UIMAD UR6, UR6, UR4, URZ ;  /* 0x00000004060672a4 */ /* 0x000fc8000f8e02ff */
[----:B--2---:R-:W-:-:S13]  /*00b0*/  LOP3.LUT P0, RZ, R3, R0, RZ, 0xfc, !PT ;  /* 0x0000000003ff7212 */ /* 0x004fda000780fcff */
[----:B---3--:R-:W-:Y:S05]  /*00c0*/  @P0 BRA `(.L_x_1) ;  /* 0x0000000000540947 */ /* 0x008fea0003800000 */
[----:B------:R-:W0:Y:S01]  /*00d0*/  S2UR UR8, SR_CgaCtaId ;  /* 0x00000000000879c3 */ /* 0x000e220000008800 */
[----:B------:R-:W1:Y:S01]  /*00e0*/  LDCU UR7, c[0x0][0x368] ;  /* 0x00006d00ff0777ac */ /* 0x000e620008000800 */
[----:B------:R-:W-:-:S06]  /*00f0*/  UMOV UR4, 0x400 ;  /* 0x0000040000047882 */ /* 0x000fcc0000000000 */
[----:B------:R-:W2:Y:S01]  /*0100*/  S2UR UR9, SR_SWINHI ;  /* 0x00000000000979c3 */ /* 0x000ea20000002f00 */
[----:B-1----:R-:W-:-:S04]  /*0110*/  UIMAD UR7, UR6, UR7, URZ ;  /* 0x00000007060772a4 */ /* 0x002fc8000f8e02ff */
[----:B------:R-:W-:-:S04]  /*0120*/  UIADD3 UR12, UPT, UPT, -UR7, 0x100000, URZ ;  /* 0x00100000070c7890 */ /* 0x000fc8000fffe1ff */
[----:B------:R-:W-:Y:S02]  /*0130*/  USHF.L.U32 UR13, UR12, 0xb, URZ ;  /* 0x0000000b0c0d7899 */ /* 0x000fe400080006ff */
[----:B------:R-:W-:Y:S02]  /*0140*/  USHF.L.U32 UR12, UR12, 0x1, URZ ;  /* 0x000000010c0c7899 */ /* 0x000fe400080006ff */
[----:B0-----:R-:W-:Y:S01]  /*0150*/  ULEA UR8, UR8, UR4, 0x18 ;  /* 0x0000000408087291 */ /* 0x001fe2000f8ec0ff */
[----:B------:R-:W-:-:S06]  /*0160*/  MOV R5, UR7 ;  /* 0x0000000700057c02 */ /* 0x000fcc0008000f00 */
[----:B------:R-:W-:Y:S01]  /*0170*/  UMOV UR4, UR8 ;  /* 0x0000000800047c82 */ /* 0x000fe20008000000 */
[----:B--2---:R-:W-:Y:S01]  /*0180*/  UMOV UR5, UR9 ;  /* 0x0000000900057c82 */ /* 0x004fe20008000000 */
[----:B------:R-:W-:Y:S01]  /*0190*/  IMAD.U32 R2, RZ, RZ, UR4 ;  /* 0x00000004ff027e24 */ /* 0x000fe2000f8e00ff */
[----:B------:R-:W-:Y:S01]  /*01a0*/  MOV R3, UR5 ;  /* 0x0000000500037c02 */ /* 0x000fe20008000f00 */
[----:B------:R-:W0:Y:S02]  /*01b0*/  FENCE.VIEW.ASYNC.S ;  /* 0x00000000000073c6 */ /* 0x000e240000000000 */
[----:B0-----:R0:W1:Y:S01]  /*01c0*/  SYNCS.EXCH.64 URZ, [UR8+0x8], UR12 ;  /* 0x0000080c08ff75b2 */ /* 0x0010620008000100 */
[----:B------:R0:W1:Y:S01]  /*01d0*/  SYNCS.EXCH.64 URZ, [UR8], UR12 ;  /* 0x0000000c08ff75b2 */ /* 0x0000620008000100 */
[----:B------:R0:W1:Y:S01]  /*01e0*/  SYNCS.EXCH.64 URZ, [UR8+0x18], UR12 ;  /* 0x0000180c08ff75b2 */ /* 0x0000620008000100 */
[----:B------:R0:W1:Y:S02]  /*01f0*/  SYNCS.EXCH.64 URZ, [UR8+0x10], UR12 ;  /* 0x0000100c08ff75b2 */ /* 0x0000640008000100 */
[----:B-1----:R0:W-:Y:S01]  /*0200*/  ST.E.STRONG.SM desc[UR10][R2.64+0x20], R5 ;  /* 0x0000200502007985 */ /* 0x0021e2000c10b90a */
[----:B------:R-:W-:Y:S01]  /*0210*/  NOP ;  /* 0x0000000000007918 */ /* 0x000fe20000000000 */
.L_x_1:
[----:B0-----:R-:W-:Y:S05]  /*0220*/  BSYNC.RECONVERGENT B0 ;  /* 0x0000000000007941 */ /* 0x001fea0003800200 */
.L_x_0:
[----:B------:R-:W-:Y:S01]  /*0230*/  BAR.SYNC.DEFER_BLOCKING 0x0 ;  /* 0x0000000000007b1d */ /* 0x000fe20000010000 */
[----:B------:R-:W-:-:S07]  /*0240*/  CS2R R2, SR_GLOBALTIMERLO ;  /* 0x0000000000027805 */ /* 0x000fce0000015200 */
[----:B------:R-:W0:Y:S01]  /*0250*/  S2UR UR5, SR_CgaCtaId ;  /* 0x00000000000579c3 */ /* 0x000e220000008800 */
[----:B------:R-:W-:Y:S01]  /*0260*/  UMOV UR4, 0x400 ;  /* 0x0000040000047882 */ /* 0x000fe20000000000 */
[----:B------:R-:W-:-:S05]  /*0270*/  IMAD.MOV.U32 R4, RZ, RZ, 0x1 ;  /* 0x00000001ff047424 */ /* 0x000fca00078e00ff */
[----:B------:R-:W-:Y:S01]  /*0280*/  SHF.L.U32 R4, R4, 0x1f, RZ ;  /* 0x0000001f04047819 */ /* 0x000fe200000006ff */
[----:B0-----:R-:W-:-:S09]  /*0290*/  ULEA UR6, UR5, UR4, 0x18 ;  /* 0x0000000405067291 */ /* 0x001fd2000f8ec0ff */
[----:B------:R-:W0:Y:S02]  /*02a0*/  SYNCS.PHASECHK.TRANS64.TRYWAIT P0, [UR6+0x8], R4 ;  /* 0x00000804ff0075a7 */ /* 0x000e240008001106 */
[----:B0-----:R-:W-:Y:S05]  /*02b0*/  @P0 BRA `(.L_x_2) ;  /* 0x0000000000640947 */ /* 0x001fea0003800000 */
[----:B------:R-:W-:Y:S01]  /*02c0*/  HFMA2 R6, -RZ, RZ, 0, 5.9604644775390625e-08 ;  /* 0x00000001ff067431 */ /* 0x000fe200000001ff */
[----:B------:R-:W-:-:S04]  /*02d0*/  UMOV UR4, URZ ;  /* 0x000000ff00047c82 */ /* 0x000fc80008000000 */
[----:B------:R-:W-:-:S07]  /*02e0*/  SHF.L.U32 R6, R6, 0x1f, RZ ;  /* 0x0000001f06067819 */ /* 0x000fce00000006ff */
.L_x_5:
[----:B------:R-:W-:-:S11]  /*02f0*/  UISETP.GT.AND UP0, UPT, UR4, 0xf, UPT ;  /* 0x0000000f0400788c */ /* 0x000fd6000bf04270 */
[----:B------:R-:W-:Y:S01]  /*0300*/  @!UP0 UIADD3 UR4, UPT, UPT, UR4, 0x1, URZ ;  /* 0x0000000104048890 */ /* 0x000fe2000fffe0ff */
[----:B------:R-:W-:Y:S11]  /*0310*/  BRA.U !UP0, `(.L_x_3) ;  /* 0x0000000108447547 */ /* 0x000ff6000b800000 */
[----:B------:R-:W-:-:S06]  /*0320*/  CS2R R4, SR_GLOBALTIMERLO ;  /* 0x0000000000047805 */ /* 0x000fcc0000015200 */
[----:B------:R-:W-:-:S05]  /*0330*/  IADD3 R7, P0, PT, -R2, R4, RZ ;  /* 0x0000000402077210 */ /* 0x000fca0007f1e1ff */
[----:B------:R-:W-:Y:S01]  /*0340*/  IMAD.X R5, R5, 0x1, ~R3, P0 ;  /* 0x0000000105057824 */ /* 0x000fe200000e0e03 */
[----:B------:R-:W-:-:S04]  /*0350*/  ISETP.GE.U32.AND P0, PT, R7, 0x3d0900, PT ;  /* 0x003d09000700780c */ /* 0x000fc80003f06070 */
[----:B------:R-:W-:-:S13]  /*0360*/  ISETP.GE.AND.EX P0, PT, R5, RZ, PT, P0 ;  /* 0x000000ff0500720c */ /* 0x000fda0003f06300 */
[----:B------:R-:W-:Y:S05]  /*0370*/  @!P0 BRA `(.L_x_4) ;  /* 0x0000000000088947 */ /* 0x000fea0003800000 */
[----:B------:R-:W-:Y:S05]  /*0380*/  NANOSLEEP 0xf4240 ;  /* 0x000f42400000795d */ /* 0x000fea0003800000 */
[----:B------:R-:W-:Y:S05]  /*0390*/  BRA `(.L_x_3) ;  /* 0x0000000000247947 */ /* 0x000fea0003800000 */
.L_x_4:
[----:B------:R-:W-:-:S04]  /*03a0*/  ISETP.GE.U32.AND P0, PT, R7, 0x9c40, PT ;  /* 0x00009c400700780c */ /* 0x000fc80003f06070 */
[----:B------:R-:W-:-:S13]  /*03b0*/  ISETP.GE.AND.EX P0, PT, R5, RZ, PT, P0 ;  /* 0x000000ff0500720c */ /* 0x000fda0003f06300 */
[----:B------:R-:W-:Y:S05]  /*03c0*/  @!P0 BRA `(.L_x_3) ;  /* 0x0000000000188947 */ /* 0x000fea0003800000 */
[----:B------:R-:W-:-:S04]  /*03d0*/  SHF.R.S32.HI R4, RZ, 0x1f, R5 ;  /* 0x0000001fff047819 */ /* 0x000fc80000011405 */
[----:B------:R-:W-:-:S04]  /*03e0*/  LEA.HI R4, P0, R4, R7, RZ, 0x2 ;  /* 0x0000000704047211 */ /* 0x000fc800078110ff */
[----:B------:R-:W-:-:S04]  /*03f0*/  IADD3.X R5, PT, PT, RZ, R5, RZ, P0, !PT ;  /* 0x00000005ff057210 */ /* 0x000fc800007fe4ff */
[----:B------:R-:W-:-:S04]  /*0400*/  SHF.R.U64 R4, R4, 0x2, R5 ;  /* 0x0000000204047819 */ /* 0x000fc80000001205 */
[----:B------:R-:W-:Y:S05]  /*0410*/  NANOSLEEP R4 ;  /* 0x000000040000735d */ /* 0x000fea0003800000 */
[----:B------:R-:W-:Y:S01]  /*0420*/  NOP ;  /* 0x0000000000007918 */ /* 0x000fe20000000000 */
.L_x_3:
[----:B------:R-:W0:Y:S02]  /*0430*/  SYNCS.PHASECHK.TRANS64.TRYWAIT P0, [UR6+0x8], R6 ;  /* 0x00000806ff0075a7 */ /* 0x000e240008001106 */
[----:B0-----:R-:W-:Y:S05]  /*0440*/  @!P0 BRA `(.L_x_5) ;  /* 0xfffffffc00a88947 */ /* 0x001fea000383ffff */
.L_x_2:
[----:B------:R-:W0:Y:S01]  /*0450*/  S2UR UR8, SR_CgaCtaId ;  /* 0x00000000000879c3 */ /* 0x000e220000008800 */
[----:B------:R-:W1:Y:S01]  /*0460*/  LDCU UR9, c[0x0][0x3a0] ;  /* 0x00007400ff0977ac */ /* 0x000e620008000800 */
[----:B------:R-:W-:Y:S02]  /*0470*/  HFMA2 R18, -RZ, RZ, 0, 0 ;  /* 0x00000000ff127431 */ /* 0x000fe400000001ff */
[----:B------:R-:W-:Y:S01]  /*0480*/  IMAD.MOV.U32 R20, RZ, RZ, RZ ;  /* 0x000000ffff147224 */ /* 0x000fe200078e00ff */
[----:B------:R-:W-:Y:S01]  /*0490*/  CS2R R36, SRZ ;  /* 0x0000000000247805 */ /* 0x000fe2000001ff00 */
[----:B------:R-:W-:Y:S01]  /*04a0*/  UMOV UR7, 0x400 ;  /* 0x0000040000077882 */ /* 0x000fe20000000000 */
[----:B------:R-:W-:Y:S01]  /*04b0*/  CS2R R2, SRZ ;  /* 0x0000000000027805 */ /* 0x000fe2000001ff00 */
[----:B------:R-:W-:Y:S01]  /*04c0*/  UIADD3 UR4, UPT, UPT, UR7, 0x28, URZ ;  /* 0x0000002807047890 */ /* 0x000fe2000fffe0ff */
[----:B------:R-:W2:Y:S01]  /*04d0*/  LDC.64 R6, c[0x0][0x380] ;  /* 0x0000e000ff067b82 */ /* 0x000ea20000000a00 */
[----:B------:R-:W-:Y:S01]  /*04e0*/  UIADD3 UR5, UPT, UPT, UR7, 0x128, URZ ;  /* 0x0000012807057890 */ /* 0x000fe2000fffe0ff */
[----:B------:R-:W-:-:S02]  /*04f0*/  CS2R R4, SRZ ;  /* 0x0000000000047805 */ /* 0x000fc4000001ff00 */
[----:B------:R-:W-:Y:S01]  /*0500*/  CS2R R34, SRZ ;  /* 0x0000000000227805 */ /* 0x000fe2000001ff00 */
[----:B------:R-:W-:Y:S01]  /*0510*/  IMAD.MOV.U32 R13, RZ, RZ, RZ ;  /* 0x000000ffff0d7224 */ /* 0x000fe200078e00ff */
[----:B------:R-:W-:Y:S02]  /*0520*/  MOV R14, RZ ;  /* 0x000000ff000e7202 */ /* 0x000fe40000000f00 */
[----:B------:R-:W3:Y:S01]  /*0530*/  LDC.64 R8, c[0x0][0x388] ;  /* 0x0000e200ff087b82 */ /* 0x000ee20000000a00 */
[----:B-1----:R-:W-:Y:S01]  /*0540*/  IMAD R50, R0, UR9, RZ ;  /* 0x0000000900327c24 */ /* 0x002fe2000f8e02ff */
[----:B0-----:R-:W-:Y:S02]  /*0550*/  ULEA UR4, UR8, UR4, 0x18 ;  /* 0x0000000408047291 */ /* 0x001fe4000f8ec0ff */
[----:B------:R-:W-:-:S04]  /*0560*/  ULEA UR5, UR8, UR5, 0x18 ;  /* 0x0000000508057291 */ /* 0x000fc8000f8ec0ff */
[----:B------:R-:W-:Y:S01]  /*0570*/  LEA R49, R0, UR4, 0x2 ;  /* 0x0000000400317c11 */ /* 0x000fe2000f8e10ff */
[----:B--2---:R-:W-:Y:S01]  /*0580*/  IMAD.WIDE.U32 R6, R50, 0x4, R6 ;  /* 0x0000000432067825 */ /* 0x004fe200078e0006 */
[----:B------:R-:W-:-:S04]  /*0590*/  LEA R11, R0, UR5, 0x2 ;  /* 0x00000005000b7c11 */ /* 0x000fc8000f8e10ff */
[----:B------:R-:W-:Y:S01]  /*05a0*/  @!PT LDS RZ, [RZ] ;  /* 0x00000000fffff984 */ /* 0x000fe20000000800 */
[----:B------:R-:W-:Y:S01]  /*05b0*/  @!PT LDS RZ, [RZ] ;  /* 0x00000000fffff984 */ /* 0x000fe20000000800 */
[----:B------:R-:W-:Y:S01]  /*05c0*/  @!PT LDS RZ, [RZ] ;  /* 0x00000000fffff984 */ /* 0x000fe20000000800 */
[----:B------:R0:W-:Y:S01]  /*05d0*/  LDGSTS.E [R49], desc[UR10][R6.64] ;  /* 0x0000000006317fae */ /* 0x0001e2000b9a100a */
[----:B---3--:R-:W-:-:S05]  /*05e0*/  IMAD.WIDE.U32 R8, R0, 0x4, R8 ;  /* 0x0000000400087825 */ /* 0x008fca00078e0008 */
[----:B------:R1:W-:Y:S01]  /*05f0*/  LDGSTS.E [R11], desc[UR10][R8.64] ;  /* 0x00000000080b7fae */ /* 0x0003e2000b9a100a */
[----:B------:R-:W-:Y:S01]  /*0600*/  NOP ;  /* 0x0000000000007918 */ /* 0x000fe20000000000 */
[----:B------:R-:W-:Y:S01]  /*0610*/  SYNCS.ARRIVE.TRANS64.RED.A0T1 RZ, [UR6], RZ ;  /* 0x000000ffffff79a7 */ /* 0x000fe20008200406 */
[----:B0-----:R-:W-:Y:S01]  /*0620*/  CS2R R6, SRZ ;  /* 0x0000000000067805 */ /* 0x001fe2000001ff00 */
[----:B------:R-:W-:Y:S01]  /*0630*/  ARRIVES.LDGSTSBAR.64.TRANSCNT [UR6] ;  /* 0x00000000ff0079b0 */ /* 0x000fe20008002a06 */
[----:B-1----:R-:W-:Y:S02]  /*0640*/  CS2R R8, SRZ ;  /* 0x0000000000087805 */ /* 0x002fe4000001ff00 */
[----:B------:R-:W-:Y:S01]  /*0650*/  CS2R R10, SRZ ;  /* 0x00000000000a7805 */ /* 0x000fe2000001ff00 */
[----:B------:R-:W-:Y:S01]  /*0660*/  NOP ;  /* 0x0000000000007918 */ /* 0x000fe20000000000 */
[----:B------:R-:W-:Y:S01]  /*0670*/  SYNCS.ARRIVE.TRANS64.A1T0 RZ, [UR6], RZ ;  /* 0x000000ffffff79a7 */ /* 0x000fe20008100006 */
[----:B------:R-:W-:Y:S01]  /*0680*/  UISETP.GE.AND UP0, UPT, UR9, 0x2, UPT ;  /* 0x000000020900788c */ /* 0x000fe2000bf06270 */
[----:B------:R-:W-:Y:S01]  /*0690*/  IMAD.MOV.U32 R15, RZ, RZ, RZ ;  /* 0x000000ffff0f7224 */ /* 0x000fe200078e00ff */
[----:B------:R-:W-:-:S02]  /*06a0*/  MOV R12, RZ ;  /* 0x000000ff000c7202 */ /* 0x000fc40000000f00 */
[----:B------:R-:W-:Y:S01]  /*06b0*/  CS2R R16, SRZ ;  /* 0x0000000000107805 */ /* 0x000fe2000001ff00 */
[----:B------:R-:W-:Y:S01]  /*06c0*/  IMAD.MOV.U32 R19, RZ, RZ, RZ ;  /* 0x000000ffff137224 */ /* 0x000fe200078e00ff */
[----:B------:R-:W-:Y:S02]  /*06d0*/  CS2R R40, SRZ ;  /* 0x0000000000287805 */ /* 0x000fe4000001ff00 */
[----:B------:R-:W-:Y:S02]  /*06e0*/  CS2R R38, SRZ ;  /* 0x0000000000267805 */ /* 0x000fe4000001ff00 */
[----:B------:R-:W-:Y:S02]  /*06f0*/  CS2R R32, SRZ ;  /* 0x0000000000207805 */ /* 0x000fe4000001ff00 */
[----:B------:R-:W-:Y:S02]  /*0700*/  CS2R R44, SRZ ;  /* 0x00000000002c7805 */ /* 0x000fe4000001ff00 */
[----:B------:R-:W-:-:S02]  /*0710*/  CS2R R42, SRZ ;  /* 0x00000000002a7805 */ /* 0x000fc4000001ff00 */
[----:B------:R-:W-:Y:S01]  /*0720*/  MOV R21, RZ ;  /* 0x000000ff00157202 */ /* 0x000fe20000000f00 */
[----:B------:R-:W-:Y:S06]  /*0730*/  BRA.U !UP0, `(.L_x_6) ;  /* 0x0000000908c47547 */ /* 0x000fec000b800000 */
[----:B------:R-:W-:Y:S02]  /*0740*/  HFMA2 R30, -RZ, RZ, 0, 5.9604644775390625e-08 ;  /* 0x00000001ff1e7431 */ /* 0x000fe400000001ff */
[----:B------:R-:W-:Y:S01]  /*0750*/  IMAD.MOV.U32 R48, RZ, RZ, 0x5 ;  /* 0x00000005ff307424 */ /* 0x000fe200078e00ff */
[----:B------:R-:W-:Y:S01]  /*0760*/  PRMT R47, RZ, 0x7610, R47 ;  /* 0x00007610ff2f7816 */ /* 0x000fe2000000002f */
[----:B------:R-:W-:Y:S01]  /*0770*/  IMAD.MOV.U32 R36, RZ, RZ, RZ ;  /* 0x000000ffff247224 */ /* 0x000fe200078e00ff */
[----:B------:R-:W-:-:S06]  /*0780*/  UMOV UR9, 0x1 ;  /* 0x0000000100097882 */ /* 0x000fcc0000000000 */
.L_x_15:
[----:B------:R-:W-:-:S04]  /*0790*/  LOP3.LUT R20, R30, 0xff, RZ, 0xc0, !PT ;  /* 0x000000ff1e147812 */ /* 0x000fc800078ec0ff */
[----:B------:R-:W-:Y:S02]  /*07a0*/  R2UR UR4, R20 ;  /* 0x00000000140472ca */ /* 0x000fe400000e0000 */
[----:B------:R-:W-:Y:S01]  /*07b0*/  CS2R R22, SR_GLOBALTIMERLO ;  /* 0x0000000000167805 */ /* 0x000fe20000015200 */
[----:B------:R-:W0:Y:S01]  /*07c0*/  S2UR UR6, SR_CgaCtaId ;  /* 0x00000000000679c3 */ /* 0x000e220000008800 */
[----:B------:R-:W-:Y:S01]  /*07d0*/  UMOV UR5, 0x400 ;  /* 0x0000040000057882 */ /* 0x000fe20000000000 */
[----:B------:R-:W-:-:S04]  /*07e0*/  LOP3.LUT R20, R48, 0x1, RZ, 0xc0, !PT ;  /* 0x0000000130147812 */ /* 0x000fc800078ec0ff */
[----:B------:R-:W-:Y:S01]  /*07f0*/  SHF.L.U32 R21, R20, 0x1f, RZ ;  /* 0x0000001f14157819 */ /* 0x000fe200000006ff */
[----:B0-----:R-:W-:-:S04]  /*0800*/  ULEA UR5, UR6, UR5, 0x18 ;  /* 0x0000000506057291 */ /* 0x001fc8000f8ec0ff */
[----:B------:R-:W-:-:S09]  /*0810*/  ULEA UR5, UR4, UR5, 0x4 ;  /* 0x0000000504057291 */ /* 0x000fd2000f8e20ff */
[----:B------:R-:W0:Y:S02]  /*0820*/  SYNCS.PHASECHK.TRANS64.TRYWAIT P0, [UR5+0x8], R21 ;  /* 0x00000815ff0075a7 */ /* 0x000e240008001105 */
[----:B0-----:R-:W-:Y:S05]  /*0830*/  @P0 BRA `(.L_x_7) ;  /* 0x0000000000600947 */ /* 0x001fea0003800000 */
[----:B------:R-:W-:Y:S01]  /*0840*/  SHF.L.U32 R24, R20, 0x1f, RZ ;  /* 0x0000001f14187819 */ /* 0x000fe200000006ff */
[----:B------:R-:W-:-:S06]  /*0850*/  UMOV UR4, URZ ;  /* 0x000000ff00047c82 */ /* 0x000fcc0008000000 */
.L_x_10:
[----:B------:R-:W-:-:S11]  /*0860*/  UISETP.GT.AND UP0, UPT, UR4, 0xf, UPT ;  /* 0x0000000f0400788c */ /* 0x000fd6000bf04270 */
[----:B------:R-:W-:Y:S01]  /*0870*/  @!UP0 UIADD3 UR4, UPT, UPT, UR4, 0x1, URZ ;  /* 0x0000000104048890 */ /* 0x000fe2000fffe0ff */
[----:B------:R-:W-:Y:S11]  /*0880*/  BRA.U !UP0, `(.L_x_8) ;  /* 0x0000000108447547 */ /* 0x000ff6000b800000 */
[----:B------:R-:W-:-:S06]  /*0890*/  CS2R R20, SR_GLOBALTIMERLO ;  /* 0x0000000000147805 */ /* 0x000fcc0000015200 */
[----:B------:R-:W-:-:S04]  /*08a0*/  IADD3 R25, P0, PT, -R22, R20, RZ ;  /* 0x0000001416197210 */ /* 0x000fc80007f1e1ff */
[----:B------:R-:W-:Y:S02]  /*08b0*/  IADD3.X R21, PT, PT, ~R23, R21, RZ, P0, !PT ;  /* 0x0000001517157210 */ /* 0x000fe400007fe5ff */
[----:B------:R-:W-:-:S04]  /*08c0*/  ISETP.GE.U32.AND P0, PT, R25, 0x3d0900, PT ;  /* 0x003d09001900780c */ /* 0x000fc80003f06070 */
[----:B------:R-:W-:-:S13]  /*08d0*/  ISETP.GE.AND.EX P0, PT, R21, RZ, PT, P0 ;  /* 0x000000ff1500720c */ /* 0x000fda0003f06300 */
[----:B------:R-:W-:Y:S05]  /*08e0*/  @!P0 BRA `(.L_x_9) ;  /* 0x0000000000088947 */ /* 0x000fea0003800000 */
[----:B------:R-:W-:Y:S05]  /*08f0*/  NANOSLEEP 0xf4240 ;  /* 0x000f42400000795d */ /* 0x000fea0003800000 */
[----:B------:R-:W-:Y:S05]  /*0900*/  BRA `(.L_x_8) ;  /* 0x0000000000247947 */ /* 0x000fea0003800000 */
.L_x_9:
[----:B------:R-:W-:-:S04]  /*0910*/  ISETP.GE.U32.AND P0, PT, R25, 0x9c40, PT ;  /* 0x00009c401900780c */ /* 0x000fc80003f06070 */
[----:B------:R-:W-:-:S13]  /*0920*/  ISETP.GE.AND.EX P0, PT, R21, RZ, PT, P0 ;  /* 0x000000ff1500720c */ /* 0x000fda0003f06300 */
[----:B------:R-:W-:Y:S05]  /*0930*/  @!P0 BRA `(.L_x_8) ;  /* 0x0000000000188947 */ /* 0x000fea0003800000 */
[----:B------:R-:W-:-:S04]  /*0940*/  SHF.R.S32.HI R20, RZ, 0x1f, R21 ;  /* 0x0000001fff147819 */ /* 0x000fc80000011415 */
[----:B------:R-:W-:-:S05]  /*0950*/  LEA.HI R20, P0, R20, R25, RZ, 0x2 ;  /* 0x0000001914147211 */ /* 0x000fca00078110ff */
[----:B------:R-:W-:-:S05]  /*0960*/  IMAD.X R21, RZ, RZ, R21, P0 ;  /* 0x000000ffff157224 */ /* 0x000fca00000e0615 */
[----:B------:R-:W-:-:S04]  /*0970*/  SHF.R.U64 R20, R20, 0x2, R21 ;  /* 0x0000000214147819 */ /* 0x000fc80000001215 */
[----:B------:R-:W-:Y:S05]  /*0980*/  NANOSLEEP R20 ;  /* 0x000000140000735d */ /* 0x000fea0003800000 */
[----:B------:R-:W-:Y:S01]  /*0990*/  NOP ;  /* 0x0000000000007918 */ /* 0x000fe20000000000 */
.L_x_8:
[----:B------:R-:W0:Y:S02]  /*09a0*/  SYNCS.PHASECHK.TRANS64.TRYWAIT P0, [UR5+0x8], R24 ;  /* 0x00000818ff0075a7 */ /* 0x000e240008001105 */
[----:B0-----:R-:W-:Y:S05]  /*09b0*/  @!P0 BRA `(.L_x_10) ;  /* 0xfffffffc00a88947 */ /* 0x001fea000383ffff */
.L_x_7:
[----:B------:R-:W0:Y:S01]  /*09c0*/  S2UR UR8, SR_CgaCtaId ;  /* 0x00000000000879c3 */ /* 0x000e220000008800 */
[----:B------:R-:W-:Y:S01]  /*09d0*/  UMOV UR6, 0x400 ;  /* 0x0000040000067882 */ /* 0x000fe20000000000 */
[----:B------:R-:W-:Y:S02]  /*09e0*/  USHF.L.U32 UR4, UR9, 0x7, URZ ;  /* 0x0000000709047899 */ /* 0x000fe400080006ff */
[----:B------:R-:W-:Y:S01]  /*09f0*/  IADD3 R25, PT, PT, R50, UR9, RZ ;  /* 0x0000000932197c10 */ /* 0x000fe2000fffe0ff */
[----:B------:R-:W-:Y:S02]  /*0a00*/  UIADD3 UR7, UPT, UPT, UR6, 0x128, URZ ;  /* 0x0000012806077890 */ /* 0x000fe4000fffe0ff */
[----:B------:R-:W-:Y:S01]  /*0a10*/  ULOP3.LUT UR4, UR4, 0x80, URZ, 0xc0, !UPT ;  /* 0x0000008004047892 */ /* 0x000fe2000f8ec0ff */
[----:B------:R-:W1:Y:S08]  /*0a20*/  LDC R27, c[0x0][0x39c] ;  /* 0x0000e700ff1b7b82 */ /* 0x000e700000000800 */
[----:B------:R-:W2:Y:S08]  /*0a30*/  LDC.64 R22, c[0x0][0x380] ;  /* 0x0000e000ff167b82 */ /* 0x000eb00000000a00 */
[----:B------:R-:W3:Y:S01]  /*0a40*/  LDC.64 R20, c[0x0][0x388] ;  /* 0x0000e200ff147b82 */ /* 0x000ee20000000a00 */
[----:B0-----:R-:W-:-:S06]  /*0a50*/  ULEA UR7, UR8, UR7, 0x18 ;  /* 0x0000000708077291 */ /* 0x001fcc000f8ec0ff */
[----:B------:R-:W-:Y:S01]  /*0a60*/  LEA R24, R0, UR7, 0x2 ;  /* 0x0000000700187c11 */ /* 0x000fe2000f8e10ff */
[----:B-1----:R-:W-:Y:S02]  /*0a70*/  IMAD R27, R27, UR9, R0 ;  /* 0x000000091b1b7c24 */ /* 0x002fe4000f8e0200 */
[----:B--2---:R-:W-:-:S04]  /*0a80*/  IMAD.WIDE.U32 R22, R25, 0x4, R22 ;  /* 0x0000000419167825 */ /* 0x004fc800078e0016 */
[----:B------:R-:W-:Y:S02]  /*0a90*/  VIADD R25, R49, UR4 ;  /* 0x0000000431197c36 */ /* 0x000fe40008000000 */
[----:B---3--:R-:W-:Y:S01]  /*0aa0*/  IMAD.WIDE.U32 R20, R27, 0x4, R20 ;  /* 0x000000041b147825 */ /* 0x008fe200078e0014 */
[----:B------:R-:W-:Y:S02]  /*0ab0*/  IADD3 R27, PT, PT, R24, UR4, RZ ;  /* 0x00000004181b7c10 */ /* 0x000fe4000fffe0ff */
[----:B------:R-:W-:Y:S01]  /*0ac0*/  @!PT LDS RZ, [RZ] ;  /* 0x00000000fffff984 */ /* 0x000fe20000000800 */
[----:B------:R-:W-:Y:S01]  /*0ad0*/  @!PT LDS RZ, [RZ] ;  /* 0x00000000fffff984 */ /* 0x000fe20000000800 */
[----:B------:R-:W-:Y:S01]  /*0ae0*/  @!PT LDS RZ, [RZ] ;  /* 0x00000000fffff984 */ /* 0x000fe20000000800 */
[----:B------:R-:W-:Y:S04]  /*0af0*/  LDGSTS.E [R25], desc[UR10][R22.64] ;  /* 0x0000000016197fae */ /* 0x000fe8000b9a100a */
[----:B------:R0:W-:Y:S01]  /*0b00*/  LDGSTS.E [R27], desc[UR10][R20.64] ;  /* 0x00000000141b7fae */ /* 0x0001e2000b9a100a */
[----:B------:R-:W-:Y:S01]  /*0b10*/  NOP ;  /* 0x0000000000007918 */ /* 0x000fe20000000000 */
[----:B------:R-:W-:Y:S02]  /*0b20*/  SYNCS.ARRIVE.TRANS64.RED.A0T1 RZ, [UR5], RZ ;  /* 0x000000ffffff79a7 */ /* 0x000fe40008200405 */
[----:B------:R-:W-:Y:S01]  /*0b30*/  ARRIVES.LDGSTSBAR.64.TRANSCNT [UR5] ;  /* 0x00000000ff0079b0 */ /* 0x000fe20008002a05 */
[----:B------:R-:W-:Y:S01]  /*0b40*/  NOP ;  /* 0x0000000000007918 */ /* 0x000fe20000000000 */
[----:B------:R-:W-:Y:S01]  /*0b50*/  SYNCS.ARRIVE.TRANS64.A1T0 RZ, [UR5], RZ ;  /* 0x000000ffffff79a7 */ /* 0x000fe20008100005 */
[----:B------:R-:W-:Y:S01]  /*0b60*/  VIADD R30, R30, 0x1 ;  /* 0x000000011e1e7836 */ /* 0x000fe20000000000 */
[----:B0-----:R-:W-:-:S02]  /*0b70*/  CS2R R20, SR_GLOBALTIMERLO ;  /* 0x0000000000147805 */ /* 0x001fc40000015200 */
[----:B------:R-:W-:Y:S01]  /*0b80*/  LOP3.LUT R23, R48, 0xffff, RZ, 0xc0, !PT ;  /* 0x0000ffff30177812 */ /* 0x000fe200078ec0ff */
[----:B------:R-:W-:Y:S01]  /*0b90*/  ULEA UR6, UR8, UR6, 0x18 ;  /* 0x0000000608067291 */ /* 0x000fe2000f8ec0ff */
[----:B------:R-:W-:Y:S02]  /*0ba0*/  LOP3.LUT R22, R47, 0xff, RZ, 0xc0, !PT ;  /* 0x000000ff2f167812 */ /* 0x000fe400078ec0ff */
[----:B------:R-:W-:-:S03]  /*0bb0*/  SHF.R.U32.HI R23, RZ, 0x1, R23 ;  /* 0x00000001ff177819 */ /* 0x000fc60000011617 */
[----:B------:R-:W-:Y:S02]  /*0bc0*/  LEA R46, R22, UR6, 0x4 ;  /* 0x00000006162e7c11 */ /* 0x000fe4000f8e20ff */
[----:B------:R-:W-:-:S04]  /*0bd0*/  LOP3.LUT R23, R23, 0x1, RZ, 0xc0, !PT ;  /* 0x0000000117177812 */ /* 0x000fc800078ec0ff */
[----:B------:R-:W-:-:S04]  /*0be0*/  SHF.L.U32 R25, R23, 0x1f, RZ ;  /* 0x0000001f17197819 */ /* 0x000fc800000006ff */
[----:B------:R-:W0:Y:S02]  /*0bf0*/  SYNCS.PHASECHK.TRANS64.TRYWAIT P0, [R46+URZ], R25 ;  /* 0x000000192e0075a7 */ /* 0x000e2400080011ff */
[----:B0-----:R-:W-:Y:S05]  /*0c00*/  @P0 BRA `(.L_x_11) ;  /* 0x0000000000600947 */ /* 0x001fea0003800000 */
[----:B------:R-:W-:Y:S01]  /*0c10*/  SHF.L.U32 R25, R23, 0x1f, RZ ;  /* 0x0000001f17197819 */ /* 0x000fe200000006ff */
[----:B------:R-:W-:-:S06]  /*0c20*/  UMOV UR4, URZ ;  /* 0x000000ff00047c82 */ /* 0x000fcc0008000000 */
.L_x_14:
        /* <DEDUP_REMOVED lines=11> */
.L_x_13:
        /* <DEDUP_REMOVED lines=9> */
.L_x_12:
[----:B------:R-:W0:Y:S02]  /*0d70*/  SYNCS.PHASECHK.TRANS64.TRYWAIT P0, [R46+URZ], R25 ;  /* 0x000000192e0075a7 */ /* 0x000e2400080011ff */
[----:B0-----:R-:W-:Y:S05]  /*0d80*/  @!P0 BRA `(.L_x_14) ;  /* 0xfffffffc00a88947 */ /* 0x001fea000383ffff */
.L_x_11:
[----:B------:R-:W0:Y:S01]  /*0d90*/  S2UR UR8, SR_CgaCtaId ;  /* 0x00000000000879c3 */ /* 0x000e220000008800 */
[----:B------:R-:W-:Y:S01]  /*0da0*/  USHF.L.U32 UR4, UR9, 0x7, URZ ;  /* 0x0000000709047899 */ /* 0x000fe200080006ff */
[----:B------:R-:W-:Y:S01]  /*0db0*/  VIADD R47, R47, 0x1 ;  /* 0x000000012f2f7836 */ /* 0x000fe20000000000 */
[----:B------:R-:W-:Y:S01]  /*0dc0*/  UMOV UR7, 0x400 ;  /* 0x0000040000077882 */ /* 0x000fe20000000000 */
[----:B------:R-:W-:Y:S02]  /*0dd0*/  UIADD3 UR9, UPT, UPT, UR9, 0x1, URZ ;  /* 0x0000000109097890 */ /* 0x000fe4000fffe0ff */
[----:B------:R-:W-:Y:S02]  /*0de0*/  UIADD3 UR5, UPT, UPT, UR7, 0x128, URZ ;  /* 0x0000012807057890 */ /* 0x000fe4000fffe0ff */
[----:B------:R-:W-:-:S06]  /*0df0*/  ULOP3.LUT UR4, UR4, 0x80, URZ, 0xc, !UPT ;  /* 0x0000008004047892 */ /* 0x000fcc000f8e0cff */
[----:B------:R-:W-:-:S03]  /*0e00*/  MOV R51, UR4 ;  /* 0x0000000400337c02 */ /* 0x000fc60008000f00 */
[----:B------:R-:W-:Y:S02]  /*0e10*/  LDS R31, [R49+UR4] ;  /* 0x00000004311f7984 */ /* 0x000fe40008000800 */
[----:B------:R-:W1:Y:S01]  /*0e20*/  LDCU UR4, c[0x0][0x3a0] ;  /* 0x00007400ff0477ac */ /* 0x000e620008000800 */
[----:B0-----:R-:W-:-:S09]  /*0e30*/  ULEA UR5, UR8, UR5, 0x18 ;  /* 0x0000000508057291 */ /* 0x001fd2000f8ec0ff */
[----:B------:R-:W0:Y:S04]  /*0e40*/  LDS.64 R28, [R51+UR5+0x8] ;  /* 0x00000805331c7984 */ /* 0x000e280008000a00 */
[----:B------:R-:W2:Y:S01]  /*0e50*/  LDS.64 R20, [R51+UR5] ;  /* 0x0000000533147984 */ /* 0x000ea20008000a00 */
[----:B-1----:R-:W-:-:S03]  /*0e60*/  UISETP.NE.AND UP0, UPT, UR9, UR4, UPT ;  /* 0x000000040900728c */ /* 0x002fc6000bf05270 */
[----:B------:R-:W1:Y:S04]  /*0e70*/  LDS.64 R24, [R51+UR5+0x10] ;  /* 0x0000100533187984 */ /* 0x000e680008000a00 */
[----:B------:R-:W3:Y:S04]  /*0e80*/  LDS.64 R22, [R51+UR5+0x18] ;  /* 0x0000180533167984 */ /* 0x000ee80008000a00 */
[----:B------:R-:W4:Y:S01]  /*0e90*/  LDS.64 R26, [R51+UR5+0x20] ;  /* 0x00002005331a7984 */ /* 0x000f220008000a00 */
[C---:B0-----:R-:W-:Y:S01]  /*0ea0*/  FFMA R45, R31.reuse, R28, R45 ;  /* 0x0000001c1f2d7223 */ /* 0x041fe2000000002d */
[----:B------:R-:W-:-:S02]  /*0eb0*/  FFMA R44, R31, R29, R44 ;  /* 0x0000001d1f2c7223 */ /* 0x000fc4000000002c */
[----:B------:R-:W0:Y:S01]  /*0ec0*/  LDS.64 R28, [R51+UR5+0x28] ;  /* 0x00002805331c7984 */ /* 0x000e220008000a00 */
[C---:B--2---:R-:W-:Y:S01]  /*0ed0*/  FFMA R43, R31.reuse, R20, R43 ;  /* 0x000000141f2b7223 */ /* 0x044fe2000000002b */
[C---:B------:R-:W-:Y:S02]  /*0ee0*/  FFMA R42, R31.reuse, R21, R42 ;  /* 0x000000151f2a7223 */ /* 0x040fe4000000002a */
[----:B------:R-:W2:Y:S01]  /*0ef0*/  LDS.64 R20, [R51+UR5+0x30] ;  /* 0x0000300533147984 */ /* 0x000ea20008000a00 */
[C---:B-1----:R-:W-:Y:S01]  /*0f00*/  FFMA R33, R31.reuse, R24, R33 ;  /* 0x000000181f217223 */ /* 0x042fe20000000021 */
[C---:B------:R-:W-:Y:S02]  /*0f10*/  FFMA R32, R31.reuse, R25, R32 ;  /* 0x000000191f207223 */ /* 0x040fe40000000020 */
[----:B------:R-:W1:Y:S01]  /*0f20*/  LDS.64 R24, [R51+UR5+0x38] ;  /* 0x0000380533187984 */ /* 0x000e620008000a00 */
[C---:B---3--:R-:W-:Y:S01]  /*0f30*/  FFMA R39, R31.reuse, R22, R39 ;  /* 0x000000161f277223 */ /* 0x048fe20000000027 */
[----:B------:R-:W-:-:S02]  /*0f40*/  FFMA R38, R31, R23, R38 ;  /* 0x000000171f267223 */ /* 0x000fc40000000026 */
[----:B------:R-:W3:Y:S01]  /*0f50*/  LDS.64 R22, [R51+UR5+0x40] ;  /* 0x0000400533167984 */ /* 0x000ee20008000a00 */
[C---:B----4-:R-:W-:Y:S01]  /*0f60*/  FFMA R41, R31.reuse, R26, R41 ;  /* 0x0000001a1f297223 */ /* 0x050fe20000000029 */
[C---:B------:R-:W-:Y:S02]  /*0f70*/  FFMA R40, R31.reuse, R27, R40 ;  /* 0x0000001b1f287223 */ /* 0x040fe40000000028 */
[----:B------:R-:W4:Y:S01]  /*0f80*/  LDS.64 R26, [R51+UR5+0x50] ;  /* 0x00005005331a7984 */ /* 0x000f220008000a00 */
[C---:B0-----:R-:W-:Y:S01]  /*0f90*/  FFMA R19, R31.reuse, R28, R19 ;  /* 0x0000001c1f137223 */ /* 0x041fe20000000013 */
[C---:B------:R-:W-:Y:S02]  /*0fa0*/  FFMA R16, R31.reuse, R29, R16 ;  /* 0x0000001d1f107223 */ /* 0x040fe40000000010 */
[----:B------:R-:W0:Y:S01]  /*0fb0*/  LDS.64 R28, [R51+UR5+0x48] ;  /* 0x00004805331c7984 */ /* 0x000e220008000a00 */
[C---:B--2---:R-:W-:Y:S01]  /*0fc0*/  FFMA R17, R31.reuse, R20, R17 ;  /* 0x000000141f117223 */ /* 0x044fe20000000011 */
[----:B------:R-:W-:-:S02]  /*0fd0*/  FFMA R12, R31, R21, R12 ;  /* 0x000000151f0c7223 */ /* 0x000fc4000000000c */
[----:B------:R-:W2:Y:S01]  /*0fe0*/  LDS.64 R20, [R51+UR5+0x58] ;  /* 0x0000580533147984 */ /* 0x000ea20008000a00 */
[C---:B-1----:R-:W-:Y:S01]  /*0ff0*/  FFMA R15, R31.reuse, R24, R15 ;  /* 0x000000181f0f7223 */ /* 0x042fe2000000000f */
[C---:B------:R-:W-:Y:S02]  /*1000*/  FFMA R14, R31.reuse, R25, R14 ;  /* 0x000000191f0e7223 */ /* 0x040fe4000000000e */
[----:B------:R-:W1:Y:S01]  /*1010*/  LDS.64 R24, [R51+UR5+0x60] ;  /* 0x0000600533187984 */ /* 0x000e620008000a00 */
[C---:B---3--:R-:W-:Y:S01]  /*1020*/  FFMA R13, R31.reuse, R22, R13 ;  /* 0x000000161f0d7223 */ /* 0x048fe2000000000d */
[C---:B------:R-:W-:Y:S02]  /*1030*/  FFMA R34, R31.reuse, R23, R34 ;  /* 0x000000171f227223 */ /* 0x040fe40000000022 */
[----:B------:R-:W3:Y:S01]  /*1040*/  LDS.64 R22, [R51+UR5+0x68] ;  /* 0x0000680533167984 */ /* 0x000ee20008000a00 */
[C---:B----4-:R-:W-:Y:S01]  /*1050*/  FFMA R9, R31.reuse, R26, R9 ;  /* 0x0000001a1f097223 */ /* 0x050fe20000000009 */
[----:B------:R-:W-:-:S02]  /*1060*/  FFMA R8, R31, R27, R8 ;  /* 0x0000001b1f087223 */ /* 0x000fc40000000008 */
[----:B------:R-:W4:Y:S01]  /*1070*/  LDS.64 R26, [R51+UR5+0x70] ;  /* 0x00007005331a7984 */ /* 0x000f220008000a00 */
[C---:B0-----:R-:W-:Y:S01]  /*1080*/  FFMA R11, R31.reuse, R28, R11 ;  /* 0x0000001c1f0b7223 */ /* 0x041fe2000000000b */
[C---:B------:R-:W-:Y:S02]  /*1090*/  FFMA R10, R31.reuse, R29, R10 ;  /* 0x0000001d1f0a7223 */ /* 0x040fe4000000000a */
[----:B------:R-:W0:Y:S01]  /*10a0*/  LDS.64 R28, [R51+UR5+0x78] ;  /* 0x00007805331c7984 */ /* 0x000e220008000a00 */
[C---:B--2---:R-:W-:Y:S01]  /*10b0*/  FFMA R35, R31.reuse, R20, R35 ;  /* 0x000000141f237223 */ /* 0x044fe20000000023 */
[----:B------:R-:W-:Y:S01]  /*10c0*/  LOP3.LUT R20, R30, 0xff, RZ, 0xc0, !PT ;  /* 0x000000ff1e147812 */ /* 0x000fe200078ec0ff */
[----:B------:R2:W-:Y:S01]  /*10d0*/  SYNCS.ARRIVE.TRANS64.A1T0 RZ, [R46+URZ+0x8], RZ ;  /* 0x000008ff2eff79a7 */ /* 0x0005e200081000ff */
[C---:B------:R-:W-:Y:S01]  /*10e0*/  FFMA R6, R31.reuse, R21, R6 ;  /* 0x000000151f067223 */ /* 0x040fe20000000006 */
[C---:B-1----:R-:W-:Y:S01]  /*10f0*/  FFMA R7, R31.reuse, R24, R7 ;  /* 0x000000181f077223 */ /* 0x042fe20000000007 */
[----:B------:R-:W-:Y:S01]  /*1100*/  ISETP.NE.AND P0, PT, R20, 0x2, PT ;  /* 0x000000021400780c */ /* 0x000fe20003f05270 */
[----:B------:R-:W-:Y:S01]  /*1110*/  FFMA R18, R31, R25, R18 ;  /* 0x000000191f127223 */ /* 0x000fe20000000012 */
[----:B------:R-:W-:Y:S01]  /*1120*/  LOP3.LUT R20, R47, 0xff, RZ, 0xc0, !PT ;  /* 0x000000ff2f147812 */ /* 0x000fe200078ec0ff */
[C---:B---3--:R-:W-:Y:S01]  /*1130*/  FFMA R5, R31.reuse, R22, R5 ;  /* 0x000000161f057223 */ /* 0x048fe20000000005 */
[----:B------:R-:W-:Y:S01]  /*1140*/  SEL R21, RZ, 0x1, P0 ;  /* 0x00000001ff157807 */ /* 0x000fe20000000000 */
[C---:B------:R-:W-:Y:S01]  /*1150*/  FFMA R4, R31.reuse, R23, R4 ;  /* 0x000000171f047223 */ /* 0x040fe20000000004 */
[----:B------:R-:W-:Y:S01]  /*1160*/  ISETP.NE.AND P1, PT, R20, 0x2, PT ;  /* 0x000000021400780c */ /* 0x000fe20003f25270 */
[C---:B----4-:R-:W-:Y:S01]  /*1170*/  FFMA R3, R31.reuse, R26, R3 ;  /* 0x0000001a1f037223 */ /* 0x050fe20000000003 */
[----:B------:R-:W-:Y:S01]  /*1180*/  LOP3.LUT R48, R48, R21, RZ, 0x3c, !PT ;  /* 0x0000001530307212 */ /* 0x000fe200078e3cff */
[----:B------:R-:W-:Y:S01]  /*1190*/  FFMA R2, R31, R27, R2 ;  /* 0x0000001b1f027223 */ /* 0x000fe20000000002 */
[----:B------:R-:W-:-:S02]  /*11a0*/  SEL R30, R30, RZ, P0 ;  /* 0x000000ff1e1e7207 */ /* 0x000fc40000000000 */
[----:B------:R-:W-:-:S07]  /*11b0*/  SEL R47, R47, RZ, P1 ;  /* 0x000000ff2f2f7207 */ /* 0x000fce0000800000 */
[----:B------:R-:W-:Y:S01]  /*11c0*/  @!P1 LOP3.LUT R48, R48, 0x2, RZ, 0x3c, !PT ;  /* 0x0000000230309812 */ /* 0x000fe200078e3cff */
[C---:B0-----:R-:W-:Y:S01]  /*11d0*/  FFMA R37, R31.reuse, R28, R37 ;  /* 0x0000001c1f257223 */ /* 0x041fe20000000025 */
[----:B------:R-:W-:Y:S01]  /*11e0*/  FFMA R36, R31, R29, R36 ;  /* 0x0000001d1f247223 */ /* 0x000fe20000000024 */
[----:B--2---:R-:W-:Y:S06]  /*11f0*/  BRA.U UP0, `(.L_x_15) ;  /* 0xfffffff500647547 */ /* 0x004fec000b83ffff */
[----:B------:R-:W-:Y:S02]  /*1200*/  LOP3.LUT R20, R48, 0xffff, RZ, 0xc0, !PT ;  /* 0x0000ffff30147812 */ /* 0x000fe400078ec0ff */
[----:B------:R-:W-:Y:S02]  /*1210*/  SHF.L.U32 R21, R47, 0x4, RZ ;  /* 0x000000042f157819 */ /* 0x000fe400000006ff */
[----:B------:R-:W-:Y:S02]  /*1220*/  SHF.R.U32.HI R20, RZ, 0x1, R20 ;  /* 0x00000001ff147819 */ /* 0x000fe40000011614 */
[----:B------:R-:W-:Y:S02]  /*1230*/  LOP3.LUT R21, R21, 0xff0, RZ, 0xe2, !PT ;  /* 0x00000ff015157812 */ /* 0x000fe400078ee2ff */
[----:B------:R-:W-:-:S07]  /*1240*/  LOP3.LUT R20, R20, 0x1, RZ, 0xc0, !PT ;  /* 0x0000000114147812 */ /* 0x000fce00078ec0ff */
.L_x_6:
[----:B------:R-:W-:Y:S01]  /*1250*/  CS2R R22, SR_GLOBALTIMERLO ;  /* 0x0000000000167805 */ /* 0x000fe20000015200 */
[----:B------:R-:W-:Y:S01]  /*1260*/  ULEA UR9, UR8, UR7, 0x18 ;  /* 0x0000000708097291 */ /* 0x000fe2000f8ec0ff */
[----:B------:R-:W-:-:S05]  /*1270*/  SHF.L.U32 R24, R20, 0x1f, RZ ;  /* 0x0000001f14187819 */ /* 0x000fca00000006ff */
[----:B------:R-:W-:-:S03]  /*1280*/  VIADD R46, R21, UR9 ;  /* 0x00000009152e7c36 */ /* 0x000fc60008000000 */
[----:B------:R-:W0:Y:S02]  /*1290*/  SYNCS.PHASECHK.TRANS64.TRYWAIT P0, [R21+UR9], R24 ;  /* 0x00000018150075a7 */ /* 0x000e240008001109 */
[----:B0-----:R-:W-:Y:S05]  /*12a0*/  @P0 BRA `(.L_x_16) ;  /* 0x0000000000600947 */ /* 0x001fea0003800000 */
[----:B------:R-:W-:Y:S01]  /*12b0*/  SHF.L.U32 R27, R20, 0x1f, RZ ;  /* 0x0000001f141b7819 */ /* 0x000fe200000006ff */
[----:B------:R-:W-:-:S06]  /*12c0*/  UMOV UR4, URZ ;  /* 0x000000ff00047c82 */ /* 0x000fcc0008000000 */
.L_x_19:
        /* <DEDUP_REMOVED lines=11> */
.L_x_18:
        /* <DEDUP_REMOVED lines=9> */
.L_x_17:
[----:B------:R-:W0:Y:S02]  /*1410*/  SYNCS.PHASECHK.TRANS64.TRYWAIT P0, [R46+URZ], R27 ;  /* 0x0000001b2e0075a7 */ /* 0x000e2400080011ff */
[----:B0-----:R-:W-:Y:S05]  /*1420*/  @!P0 BRA `(.L_x_19) ;  /* 0xfffffffc00a88947 */ /* 0x001fea000383ffff */
.L_x_16:
[----:B------:R-:W0:Y:S01]  /*1430*/  LDCU UR5, c[0x0][0x3a0] ;  /* 0x00007400ff0577ac */ /* 0x000e220008000800 */
[----:B------:R-:W1:Y:S01]  /*1440*/  S2UR UR12, SR_CgaCtaId ;  /* 0x00000000000c79c3 */ /* 0x000e620000008800 */
[----:B------:R-:W-:Y:S01]  /*1450*/  VOTE.ANY R51, PT, PT ;  /* 0x0000000000337806 */ /* 0x000fe200038e0100 */
[----:B------:R-:W-:Y:S02]  /*1460*/  UMOV UR7, 0x400 ;  /* 0x0000040000077882 */ /* 0x000fe40000000000 */
[----:B------:R-:W-:Y:S02]  /*1470*/  UIADD3 UR8, UPT, UPT, UR7, 0x28, URZ ;  /* 0x0000002807087890 */ /* 0x000fe4000fffe0ff */
[----:B------:R-:W-:Y:S02]  /*1480*/  UIADD3 UR7, UPT, UPT, UR7, 0x128, URZ ;  /* 0x0000012807077890 */ /* 0x000fe4000fffe0ff */
[----:B0-----:R-:W-:-:S04]  /*1490*/  UIADD3 UR5, UPT, UPT, UR5, -0x1, URZ ;  /* 0xffffffff05057890 */ /* 0x001fc8000fffe0ff */
[----:B------:R-:W-:Y:S02]  /*14a0*/  ULEA.HI UR6, UR5, UR5, URZ, 0x1 ;  /* 0x0000000505067291 */ /* 0x000fe4000f8f08ff */
[----:B-1----:R-:W-:Y:S02]  /*14b0*/  ULEA UR8, UR12, UR8, 0x18 ;  /* 0x000000080c087291 */ /* 0x002fe4000f8ec0ff */
[----:B------:R-:W-:Y:S02]  /*14c0*/  ULOP3.LUT UR6, UR6, 0x1fffffe, URZ, 0xc0, !UPT ;  /* 0x01fffffe06067892 */ /* 0x000fe4000f8ec0ff */
[----:B------:R-:W-:Y:S02]  /*14d0*/  ULEA UR7, UR12, UR7, 0x18 ;  /* 0x000000070c077291 */ /* 0x000fe4000f8ec0ff */
[----:B------:R-:W-:-:S04]  /*14e0*/  UIADD3 UR6, UPT, UPT, UR5, -UR6, URZ ;  /* 0x8000000605067290 */ /* 0x000fc8000fffe0ff */
[----:B------:R-:W-:Y:S02]  /*14f0*/  ULEA UR5, UR6, UR8, 0x7 ;  /* 0x0000000806057291 */ /* 0x000fe4000f8e38ff */
[----:B------:R-:W-:-:S04]  /*1500*/  ULEA UR8, UR6, UR7, 0x7 ;  /* 0x0000000706087291 */ /* 0x000fc8000f8e38ff */
[----:B------:R-:W-:-:S05]  /*1510*/  LEA R48, R0, UR5, 0x2 ;  /* 0x0000000500307c11 */ /* 0x000fca000f8e10ff */
[----:B------:R-:W-:Y:S01]  /*1520*/  LDS.64 R26, [UR8+0x8] ;  /* 0x00000808ff1a7984 */ /* 0x000fe20008000a00 */
[----:B------:R-:W0:Y:S03]  /*1530*/  S2UR UR5, SR_SWINHI ;  /* 0x00000000000579c3 */ /* 0x000e260000002f00 */
[----:B------:R-:W1:Y:S04]  /*1540*/  LDS R48, [R48] ;  /* 0x0000000030307984 */ /* 0x000e680000000800 */
[----:B------:R-:W2:Y:S04]  /*1550*/  LDS.64 R30, [UR8+0x10] ;  /* 0x00001008ff1e7984 */ /* 0x000ea80008000a00 */
[----:B------:R-:W3:Y:S04]  /*1560*/  LDS.64 R24, [UR8] ;  /* 0x00000008ff187984 */ /* 0x000ee80008000a00 */
[----:B------:R-:W4:Y:S04]  /*1570*/  LDS.64 R20, [UR8+0x18] ;  /* 0x00001808ff147984 */ /* 0x000f280008000a00 */
[----:B------:R-:W5:Y:S04]  /*1580*/  LDS.64 R28, [UR8+0x38] ;  /* 0x00003808ff1c7984 */ /* 0x000f680008000a00 */
[----:B------:R-:W5:Y:S01]  /*1590*/  LDS.64 R22, [UR8+0x20] ;  /* 0x00002008ff167984 */ /* 0x000f620008000a00 */
[----:B------:R-:W-:Y:S01]  /*15a0*/  UMOV UR6, UR9 ;  /* 0x0000000900067c82 */ /* 0x000fe20008000000 */
[----:B0-----:R-:W-:Y:S01]  /*15b0*/  UMOV UR7, UR5 ;  /* 0x0000000500077c82 */ /* 0x001fe20008000000 */
[----:B------:R-:W-:-:S04]  /*15c0*/  UIADD3 UR5, UP0, UPT, UR6, 0x20, URZ ;  /* 0x0000002006057890 */ /* 0x000fc8000ff1e0ff */
[----:B------:R-:W-:Y:S02]  /*15d0*/  UIADD3.X UR12, UPT, UPT, URZ, UR7, URZ, UP0, !UPT ;  /* 0x00000007ff0c7290 */ /* 0x000fe400087fe4ff */
[----:B------:R-:W-:-:S04]  /*15e0*/  IMAD.U32 R52, RZ, RZ, UR5 ;  /* 0x00000005ff347e24 */ /* 0x000fc8000f8e00ff */
[----:B------:R-:W-:Y:S01]  /*15f0*/  MOV R53, UR12 ;  /* 0x0000000c00357c02 */ /* 0x000fe20008000f00 */
[----:B------:R-:W0:Y:S01]  /*1600*/  LDCU UR5, c[0x0][0x39c] ;  /* 0x00007380ff0577ac */ /* 0x000e220008000800 */
[C---:B-1----:R-:W-:Y:S01]  /*1610*/  FFMA R45, R48.reuse, R26, R45 ;  /* 0x0000001a302d7223 */ /* 0x042fe2000000002d */
[C---:B------:R-:W-:Y:S02]  /*1620*/  FFMA R44, R48.reuse, R27, R44 ;  /* 0x0000001b302c7223 */ /* 0x040fe4000000002c */
[----:B------:R-:W1:Y:S01]  /*1630*/  LDS.64 R26, [UR8+0x30] ;  /* 0x00003008ff1a7984 */ /* 0x000e620008000a00 */
[C---:B--2---:R-:W-:Y:S01]  /*1640*/  FFMA R47, R48.reuse, R30, R33 ;  /* 0x0000001e302f7223 */ /* 0x044fe20000000021 */
[C---:B------:R-:W-:Y:S02]  /*1650*/  FFMA R49, R48.reuse, R31, R32 ;  /* 0x0000001f30317223 */ /* 0x040fe40000000020 */
[----:B------:R-:W2:Y:S01]  /*1660*/  LDS.64 R30, [UR8+0x40] ;  /* 0x00004008ff1e7984 */ /* 0x000ea20008000a00 */
[C---:B---3--:R-:W-:Y:S01]  /*1670*/  FFMA R43, R48.reuse, R24, R43 ;  /* 0x00000018302b7223 */ /* 0x048fe2000000002b */
[----:B------:R-:W-:-:S02]  /*1680*/  FFMA R42, R48, R25, R42 ;  /* 0x00000019302a7223 */ /* 0x000fc4000000002a */
[----:B------:R-:W3:Y:S01]  /*1690*/  LDS.64 R24, [UR8+0x28] ;  /* 0x00002808ff187984 */ /* 0x000ee20008000a00 */
[C---:B----4-:R-:W-:Y:S01]  /*16a0*/  FFMA R39, R48.reuse, R20, R39 ;  /* 0x0000001430277223 */ /* 0x050fe20000000027 */
[C---:B------:R-:W-:Y:S02]  /*16b0*/  FFMA R50, R48.reuse, R21, R38 ;  /* 0x0000001530327223 */ /* 0x040fe40000000026 */
[----:B------:R-:W4:Y:S01]  /*16c0*/  LDS.64 R32, [UR8+0x48] ;  /* 0x00004808ff207984 */ /* 0x000f220008000a00 */
[----:B------:R-:W0:Y:S01]  /*16d0*/  MATCH.ANY.U64 R38, R52 ;  /* 0x00000000342673a1 */ /* 0x000e2200000e8200 */
[C---:B-----5:R-:W-:Y:S01]  /*16e0*/  FFMA R28, R48.reuse, R28, R15 ;  /* 0x0000001c301c7223 */ /* 0x060fe2000000000f */
[C---:B------:R-:W-:Y:S01]  /*16f0*/  FFMA R29, R48.reuse, R29, R14 ;  /* 0x0000001d301d7223 */ /* 0x040fe2000000000e */
[----:B------:R-:W5:Y:S01]  /*1700*/  LDS.64 R20, [UR8+0x50] ;  /* 0x00005008ff147984 */ /* 0x000f620008000a00 */
[C---:B------:R-:W-:Y:S01]  /*1710*/  FFMA R41, R48.reuse, R22, R41 ;  /* 0x0000001630297223 */ /* 0x040fe20000000029 */
[----:B------:R-:W-:-:S02]  /*1720*/  FFMA R40, R48, R23, R40 ;  /* 0x0000001730287223 */ /* 0x000fc40000000028 */
[----:B------:R-:W5:Y:S04]  /*1730*/  LDS.64 R14, [UR8+0x58] ;  /* 0x00005808ff0e7984 */ /* 0x000f680008000a00 */
[----:B------:R-:W5:Y:S01]  /*1740*/  LDS.64 R22, [UR8+0x78] ;  /* 0x00007808ff167984 */ /* 0x000f620008000a00 */
[C---:B-1----:R-:W-:Y:S01]  /*1750*/  FFMA R27, R48.reuse, R27, R12 ;  /* 0x0000001b301b7223 */ /* 0x042fe2000000000c */
[C---:B------:R-:W-:Y:S01]  /*1760*/  FFMA R26, R48.reuse, R26, R17 ;  /* 0x0000001a301a7223 */ /* 0x040fe20000000011 */
[C---:B--2---:R-:W-:Y:S01]  /*1770*/  FFMA R30, R48.reuse, R30, R13 ;  /* 0x0000001e301e7223 */ /* 0x044fe2000000000d */
[C---:B------:R-:W-:Y:S01]  /*1780*/  FFMA R31, R48.reuse, R31, R34 ;  /* 0x0000001f301f7223 */ /* 0x040fe20000000022 */
[----:B------:R-:W1:Y:S01]  /*1790*/  LDS.64 R12, [UR8+0x60] ;  /* 0x00006008ff0c7984 */ /* 0x000e620008000a00 */
[----:B0-----:R-:W0:Y:S01]  /*17a0*/  BREV R34, R38 ;  /* 0x0000002600227301 */ /* 0x001e220000000000 */
[C---:B---3--:R-:W-:Y:S01]  /*17b0*/  FFMA R24, R48.reuse, R24, R19 ;  /* 0x0000001830187223 */ /* 0x048fe20000000013 */
[C---:B------:R-:W-:Y:S01]  /*17c0*/  FFMA R25, R48.reuse, R25, R16 ;  /* 0x0000001930197223 */ /* 0x040fe20000000010 */
[----:B------:R-:W2:Y:S01]  /*17d0*/  S2R R19, SR_LANEID ;  /* 0x0000000000137919 */ /* 0x000ea20000000000 */
[C---:B----4-:R-:W-:Y:S01]  /*17e0*/  FFMA R32, R48.reuse, R32, R11 ;  /* 0x0000002030207223 */ /* 0x050fe2000000000b */
[C---:B------:R-:W-:Y:S01]  /*17f0*/  FFMA R33, R48.reuse, R33, R10 ;  /* 0x0000002130217223 */ /* 0x040fe2000000000a */
[----:B------:R-:W3:Y:S01]  /*1800*/  LDS.64 R16, [UR8+0x70] ;  /* 0x00007008ff107984 */ /* 0x000ee20008000a00 */
[C---:B-----5:R-:W-:Y:S01]  /*1810*/  FFMA R20, R48.reuse, R20, R9 ;  /* 0x0000001430147223 */ /* 0x060fe20000000009 */
[----:B------:R-:W-:-:S02]  /*1820*/  FFMA R21, R48, R21, R8 ;  /* 0x0000001530157223 */ /* 0x000fc40000000008 */
[----:B------:R-:W4:Y:S01]  /*1830*/  LDS.64 R10, [UR8+0x68] ;  /* 0x00006808ff0a7984 */ /* 0x000f220008000a00 */
[----:B------:R-:W5:Y:S01]  /*1840*/  LDC.64 R8, c[0x0][0x390] ;  /* 0x0000e400ff087b82 */ /* 0x000f620000000a00 */
[C---:B------:R-:W-:Y:S01]  /*1850*/  FFMA R14, R48.reuse, R14, R35 ;  /* 0x0000000e300e7223 */ /* 0x040fe20000000023 */
[C---:B------:R-:W-:Y:S01]  /*1860*/  FFMA R15, R48.reuse, R15, R6 ;  /* 0x0000000f300f7223 */ /* 0x040fe20000000006 */
[----:B0-----:R-:W2:Y:S01]  /*1870*/  FLO.U32.SH R34, R34 ;  /* 0x0000002200227300 */ /* 0x001ea200000e0400 */
[C---:B------:R-:W-:Y:S01]  /*1880*/  FFMA R36, R48.reuse, R23, R36 ;  /* 0x0000001730247223 */ /* 0x040fe20000000024 */
[----:B------:R-:W-:Y:S01]  /*1890*/  FFMA R37, R48, R22, R37 ;  /* 0x0000001630257223 */ /* 0x000fe20000000025 */
[----:B------:R0:W-:Y:S01]  /*18a0*/  SYNCS.ARRIVE.TRANS64.A1T0 RZ, [R46+URZ+0x8], RZ ;  /* 0x000008ff2eff79a7 */ /* 0x0001e200081000ff */
[----:B--2---:R-:W-:Y:S01]  /*18b0*/  ISETP.NE.AND P0, PT, R19, R34, PT ;  /* 0x000000221300720c */ /* 0x004fe20003f05270 */
[----:B------:R-:W-:Y:S02]  /*18c0*/  IMAD R19, R0, UR5, RZ ;  /* 0x0000000500137c24 */ /* 0x000fe4000f8e02ff */
[C---:B-1----:R-:W-:Y:S01]  /*18d0*/  FFMA R12, R48.reuse, R12, R7 ;  /* 0x0000000c300c7223 */ /* 0x042fe20000000007 */
[----:B------:R-:W-:-:S02]  /*18e0*/  FFMA R13, R48, R13, R18 ;  /* 0x0000000d300d7223 */ /* 0x000fc40000000012 */
[C---:B------:R-:W-:Y:S01]  /*18f0*/  IADD3 R7, PT, PT, R19.reuse, 0x1, RZ ;  /* 0x0000000113077810 */ /* 0x040fe20007ffe0ff */
[C---:B------:R-:W-:Y:S01]  /*1900*/  VIADD R23, R19.reuse, 0x2 ;  /* 0x0000000213177836 */ /* 0x040fe20000000000 */
[C---:B------:R-:W-:Y:S02]  /*1910*/  IADD3 R51, PT, PT, R19.reuse, 0x6, RZ ;  /* 0x0000000613337810 */ /* 0x040fe40007ffe0ff */
[----:B------:R-:W-:Y:S01]  /*1920*/  IADD3 R53, PT, PT, R19, 0xa, RZ ;  /* 0x0000000a13357810 */ /* 0x000fe20007ffe0ff */
[----:B-----5:R-:W-:-:S04]  /*1930*/  IMAD.WIDE.U32 R22, R23, 0x4, R8 ;  /* 0x0000000417167825 */ /* 0x020fc800078e0008 */
[C---:B---3--:R-:W-:Y:S01]  /*1940*/  FFMA R34, R48.reuse, R16, R3 ;  /* 0x0000001030227223 */ /* 0x048fe20000000003 */
[----:B------:R-:W-:Y:S01]  /*1950*/  FFMA R35, R48, R17, R2 ;  /* 0x0000001130237223 */ /* 0x000fe20000000002 */
[----:B------:R-:W-:Y:S01]  /*1960*/  IADD3 R17, PT, PT, R19, 0x3, RZ ;  /* 0x0000000313117810 */ /* 0x000fe20007ffe0ff */
[----:B------:R-:W-:-:S04]  /*1970*/  IMAD.WIDE.U32 R2, R7, 0x4, R8 ;  /* 0x0000000407027825 */ /* 0x000fc800078e0008 */
[C---:B----4-:R-:W-:Y:S01]  /*1980*/  FFMA R0, R48.reuse, R10, R5 ;  /* 0x0000000a30007223 */ /* 0x050fe20000000005 */
[----:B------:R-:W-:Y:S01]  /*1990*/  FFMA R18, R48, R11, R4 ;  /* 0x0000000b30127223 */ /* 0x000fe20000000004 */
[C---:B------:R-:W-:Y:S01]  /*19a0*/  IADD3 R11, PT, PT, R19.reuse, 0x4, RZ ;  /* 0x00000004130b7810 */ /* 0x040fe20007ffe0ff */
[----:B------:R-:W-:-:S04]  /*19b0*/  IMAD.WIDE.U32 R4, R19, 0x4, R8 ;  /* 0x0000000413047825 */ /* 0x000fc800078e0008 */
[----:B------:R-:W-:Y:S01]  /*19c0*/  VIADD R7, R19, 0x5 ;  /* 0x0000000513077836 */ /* 0x000fe20000000000 */
[----:B------:R1:W-:Y:S01]  /*19d0*/  STG.E desc[UR10][R4.64], R43 ;  /* 0x0000002b04007986 */ /* 0x0003e2000c10190a */
[----:B------:R-:W-:-:S03]  /*19e0*/  IMAD.WIDE.U32 R16, R17, 0x4, R8 ;  /* 0x0000000411107825 */ /* 0x000fc600078e0008 */
[----:B------:R2:W-:Y:S01]  /*19f0*/  STG.E desc[UR10][R2.64], R42 ;  /* 0x0000002a02007986 */ /* 0x0005e2000c10190a */
[----:B------:R-:W-:-:S03]  /*1a00*/  IMAD.WIDE.U32 R10, R11, 0x4, R8 ;  /* 0x000000040b0a7825 */ /* 0x000fc600078e0008 */
[----:B------:R3:W-:Y:S01]  /*1a10*/  STG.E desc[UR10][R22.64], R45 ;  /* 0x0000002d16007986 */ /* 0x0007e2000c10190a */
[----:B------:R-:W-:Y:S01]  /*1a20*/  IMAD.WIDE.U32 R6, R7, 0x4, R8 ;  /* 0x0000000407067825 */ /* 0x000fe200078e0008 */
[----:B-1----:R-:W-:-:S03]  /*1a30*/  IADD3 R43, PT, PT, R19, 0x7, RZ ;  /* 0x00000007132b7810 */ /* 0x002fc60007ffe0ff */
[--C-:B------:R-:W-:Y:S01]  /*1a40*/  IMAD.WIDE.U32 R4, R51, 0x4, R8.reuse ;  /* 0x0000000433047825 */ /* 0x100fe200078e0008 */
[C---:B------:R-:W-:Y:S01]  /*1a50*/  IADD3 R51, PT, PT, R19.reuse, 0x9, RZ ;  /* 0x0000000913337810 */ /* 0x040fe20007ffe0ff */
[----:B------:R1:W-:Y:S02]  /*1a60*/  STG.E desc[UR10][R16.64], R44 ;  /* 0x0000002c10007986 */ /* 0x0003e4000c10190a */
[----:B--2---:R-:W-:Y:S02]  /*1a70*/  VIADD R3, R19, 0x8 ;  /* 0x0000000813037836 */ /* 0x004fe40000000000 */
[--C-:B------:R-:W-:Y:S01]  /*1a80*/  IMAD.WIDE.U32 R42, R43, 0x4, R8.reuse ;  /* 0x000000042b2a7825 */ /* 0x100fe200078e0008 */
[----:B------:R2:W-:Y:S01]  /*1a90*/  STG.E desc[UR10][R10.64], R47 ;  /* 0x0000002f0a007986 */ /* 0x0005e2000c10190a */
[C---:B---3--:R-:W-:Y:S02]  /*1aa0*/  IADD3 R45, PT, PT, R19.reuse, 0xc, RZ ;  /* 0x0000000c132d7810 */ /* 0x048fe40007ffe0ff */
[----:B------:R-:W-:Y:S01]  /*1ab0*/  VIADD R2, R19, 0xb ;  /* 0x0000000b13027836 */ /* 0x000fe20000000000 */
[----:B------:R-:W-:Y:S01]  /*1ac0*/  STG.E desc[UR10][R6.64], R49 ;  /* 0x0000003106007986 */ /* 0x000fe2000c10190a */
[----:B------:R-:W-:-:S03]  /*1ad0*/  IMAD.WIDE.U32 R22, R3, 0x4, R8 ;  /* 0x0000000403167825 */ /* 0x000fc600078e0008 */
[----:B------:R3:W-:Y:S01]  /*1ae0*/  STG.E desc[UR10][R4.64], R39 ;  /* 0x0000002704007986 */ /* 0x0007e2000c10190a */
[----:B-1----:R-:W-:Y:S01]  /*1af0*/  IMAD.WIDE.U32 R16, R51, 0x4, R8 ;  /* 0x0000000433107825 */ /* 0x002fe200078e0008 */
[----:B--2---:R-:W-:-:S03]  /*1b00*/  IADD3 R47, PT, PT, R19, 0x10, RZ ;  /* 0x00000010132f7810 */ /* 0x004fc60007ffe0ff */
[--C-:B------:R-:W-:Y:S01]  /*1b10*/  IMAD.WIDE.U32 R10, R53, 0x4, R8.reuse ;  /* 0x00000004350a7825 */ /* 0x100fe200078e0008 */
[----:B------:R1:W-:Y:S01]  /*1b20*/  STG.E desc[UR10][R42.64], R50 ;  /* 0x000000322a007986 */ /* 0x0003e2000c10190a */
[C---:B------:R-:W-:Y:S02]  /*1b30*/  IADD3 R53, PT, PT, R19.reuse, 0x18, RZ ;  /* 0x0000001813357810 */ /* 0x040fe40007ffe0ff */
[--C-:B------:R-:W-:Y:S01]  /*1b40*/  IMAD.WIDE.U32 R2, R2, 0x4, R8.reuse ;  /* 0x0000000402027825 */ /* 0x100fe200078e0008 */
[----:B------:R2:W-:Y:S01]  /*1b50*/  STG.E desc[UR10][R22.64], R41 ;  /* 0x0000002916007986 */ /* 0x0005e2000c10190a */
[C---:B---3--:R-:W-:Y:S02]  /*1b60*/  IADD3 R5, PT, PT, R19.reuse, 0xd, RZ ;  /* 0x0000000d13057810 */ /* 0x048fe40007ffe0ff */
[C---:B------:R-:W-:Y:S01]  /*1b70*/  VIADD R7, R19.reuse, 0xe ;  /* 0x0000000e13077836 */ /* 0x040fe20000000000 */
[----:B------:R3:W-:Y:S01]  /*1b80*/  STG.E desc[UR10][R16.64], R40 ;  /* 0x0000002810007986 */ /* 0x0007e2000c10190a */
[----:B------:R-:W-:Y:S01]  /*1b90*/  IADD3 R39, PT, PT, R19, 0xf, RZ ;  /* 0x0000000f13277810 */ /* 0x000fe20007ffe0ff */
[----:B------:R-:W-:-:S02]  /*1ba0*/  IMAD.WIDE.U32 R44, R45, 0x4, R8 ;  /* 0x000000042d2c7825 */ /* 0x000fc400078e0008 */
[----:B------:R4:W-:Y:S02]  /*1bb0*/  STG.E desc[UR10][R10.64], R24 ;  /* 0x000000180a007986 */ /* 0x0009e4000c10190a */
[--C-:B-1----:R-:W-:Y:S02]  /*1bc0*/  IMAD.WIDE.U32 R42, R5, 0x4, R8.reuse ;  /* 0x00000004052a7825 */ /* 0x102fe400078e0008 */
[----:B------:R1:W-:Y:S01]  /*1bd0*/  STG.E desc[UR10][R2.64], R25 ;  /* 0x0000001902007986 */ /* 0x0003e2000c10190a */
[C---:B--2---:R-:W-:Y:S01]  /*1be0*/  IADD3 R41, PT, PT, R19.reuse, 0x15, RZ ;  /* 0x0000001513297810 */ /* 0x044fe20007ffe0ff */
[C---:B------:R-:W-:Y:S01]  /*1bf0*/  VIADD R49, R19.reuse, 0x11 ;  /* 0x0000001113317836 */ /* 0x040fe20000000000 */
[----:B------:R-:W-:Y:S01]  /*1c00*/  IADD3 R23, PT, PT, R19, 0x1b, RZ ;  /* 0x0000001b13177810 */ /* 0x000fe20007ffe0ff */
[----:B------:R-:W-:Y:S01]  /*1c10*/  IMAD.WIDE.U32 R4, R7, 0x4, R8 ;  /* 0x0000000407047825 */ /* 0x000fe200078e0008 */
[----:B------:R2:W-:Y:S01]  /*1c20*/  STG.E desc[UR10][R44.64], R26 ;  /* 0x0000001a2c007986 */ /* 0x0005e2000c10190a */
[----:B---3--:R-:W-:-:S02]  /*1c30*/  IADD3 R16, PT, PT, R19, 0x19, RZ ;  /* 0x0000001913107810 */ /* 0x008fc40007ffe0ff */
[--C-:B----4-:R-:W-:Y:S01]  /*1c40*/  IMAD.WIDE.U32 R10, R47, 0x4, R8.reuse ;  /* 0x000000042f0a7825 */ /* 0x110fe200078e0008 */
[C---:B------:R-:W-:Y:S01]  /*1c50*/  IADD3 R47, PT, PT, R19.reuse, 0x12, RZ ;  /* 0x00000012132f7810 */ /* 0x040fe20007ffe0ff */
[----:B------:R3:W-:Y:S01]  /*1c60*/  STG.E desc[UR10][R42.64], R27 ;  /* 0x0000001b2a007986 */ /* 0x0007e2000c10190a */
[----:B-1----:R-:W-:Y:S01]  /*1c70*/  IADD3 R3, PT, PT, R19, 0x13, RZ ;  /* 0x0000001313037810 */ /* 0x002fe20007ffe0ff */
[--C-:B------:R-:W-:Y:S01]  /*1c80*/  IMAD.WIDE.U32 R6, R39, 0x4, R8.reuse ;  /* 0x0000000427067825 */ /* 0x100fe200078e0008 */
[C---:B------:R-:W-:Y:S01]  /*1c90*/  IADD3 R39, PT, PT, R19.reuse, 0x16, RZ ;  /* 0x0000001613277810 */ /* 0x040fe20007ffe0ff */
[----:B------:R-:W-:Y:S01]  /*1ca0*/  STG.E desc[UR10][R4.64], R28 ;  /* 0x0000001c04007986 */ /* 0x000fe2000c10190a */
[C---:B------:R-:W-:Y:S01]  /*1cb0*/  IADD3 R25, PT, PT, R19.reuse, 0x1c, RZ ;  /* 0x0000001c13197810 */ /* 0x040fe20007ffe0ff */
[----:B------:R-:W-:Y:S02]  /*1cc0*/  VIADD R17, R19, 0x14 ;  /* 0x0000001413117836 */ /* 0x000fe40000000000 */
[--C-:B------:R-:W-:Y:S01]  /*1cd0*/  IMAD.WIDE.U32 R48, R49, 0x4, R8.reuse ;  /* 0x0000000431307825 */ /* 0x100fe200078e0008 */
[----:B------:R1:W-:Y:S03]  /*1ce0*/  STG.E desc[UR10][R6.64], R29 ;  /* 0x0000001d06007986 */ /* 0x0003e6000c10190a */
[--C-:B0-----:R-:W-:Y:S01]  /*1cf0*/  IMAD.WIDE.U32 R46, R47, 0x4, R8.reuse ;  /* 0x000000042f2e7825 */ /* 0x101fe200078e0008 */
[----:B------:R0:W-:Y:S03]  /*1d00*/  STG.E desc[UR10][R10.64], R30 ;  /* 0x0000001e0a007986 */ /* 0x0001e6000c10190a */
[----:B------:R-:W-:Y:S01]  /*1d10*/  VIADD R51, R19, 0x17 ;  /* 0x0000001713337836 */ /* 0x000fe20000000000 */
[----:B------:R4:W-:Y:S01]  /*1d20*/  STG.E desc[UR10][R48.64], R31 ;  /* 0x0000001f30007986 */ /* 0x0009e2000c10190a */
[----:B--2---:R-:W-:-:S03]  /*1d30*/  IMAD.WIDE.U32 R44, R3, 0x4, R8 ;  /* 0x00000004032c7825 */ /* 0x004fc600078e0008 */
[----:B------:R4:W-:Y:S01]  /*1d40*/  STG.E desc[UR10][R46.64], R32 ;  /* 0x000000202e007986 */ /* 0x0009e2000c10190a */
[--C-:B---3--:R-:W-:Y:S01]  /*1d50*/  IMAD.WIDE.U32 R42, R17, 0x4, R8.reuse ;  /* 0x00000004112a7825 */ /* 0x108fe200078e0008 */
[----:B-1----:R-:W-:Y:S02]  /*1d60*/  IADD3 R29, PT, PT, R19, 0x1e, RZ ;  /* 0x0000001e131d7810 */ /* 0x002fe40007ffe0ff */
[----:B------:R4:W-:Y:S01]  /*1d70*/  STG.E desc[UR10][R44.64], R33 ;  /* 0x000000212c007986 */ /* 0x0009e2000c10190a */
[----:B------:R-:W-:-:S03]  /*1d80*/  IMAD.WIDE.U32 R40, R41, 0x4, R8 ;  /* 0x0000000429287825 */ /* 0x000fc600078e0008 */
[----:B------:R4:W-:Y:S01]  /*1d90*/  STG.E desc[UR10][R42.64], R20 ;  /* 0x000000142a007986 */ /* 0x0009e2000c10190a */
[----:B------:R-:W-:Y:S02]  /*1da0*/  VIADD R22, R19, 0x1a ;  /* 0x0000001a13167836 */ /* 0x000fe40000000000 */
[--C-:B------:R-:W-:Y:S01]  /*1db0*/  IMAD.WIDE.U32 R2, R39, 0x4, R8.reuse ;  /* 0x0000000427027825 */ /* 0x100fe200078e0008 */
[----:B------:R4:W-:Y:S03]  /*1dc0*/  STG.E desc[UR10][R40.64], R21 ;  /* 0x0000001528007986 */ /* 0x0009e6000c10190a */
[--C-:B------:R-:W-:Y:S01]  /*1dd0*/  IMAD.WIDE.U32 R4, R51, 0x4, R8.reuse ;  /* 0x0000000433047825 */ /* 0x100fe200078e0008 */
[----:B------:R4:W-:Y:S03]  /*1de0*/  STG.E desc[UR10][R2.64], R14 ;  /* 0x0000000e02007986 */ /* 0x0009e6000c10190a */
[--C-:B------:R-:W-:Y:S01]  /*1df0*/  IMAD.WIDE.U32 R6, R53, 0x4, R8.reuse ;  /* 0x0000000435067825 */ /* 0x100fe200078e0008 */
[----:B------:R4:W-:Y:S03]  /*1e00*/  STG.E desc[UR10][R4.64], R15 ;  /* 0x0000000f04007986 */ /* 0x0009e6000c10190a */
[C---:B------:R-:W-:Y:S01]  /*1e10*/  VIADD R27, R19.reuse, 0x1d ;  /* 0x0000001d131b7836 */ /* 0x040fe20000000000 */
[----:B------:R-:W-:Y:S01]  /*1e20*/  IADD3 R19, PT, PT, R19, 0x1f, RZ ;  /* 0x0000001f13137810 */ /* 0x000fe20007ffe0ff */
[--C-:B0-----:R-:W-:Y:S01]  /*1e30*/  IMAD.WIDE.U32 R10, R16, 0x4, R8.reuse ;  /* 0x00000004100a7825 */ /* 0x101fe200078e0008 */
[----:B------:R4:W-:Y:S03]  /*1e40*/  STG.E desc[UR10][R6.64], R12 ;  /* 0x0000000c06007986 */ /* 0x0009e6000c10190a */
[--C-:B------:R-:W-:Y:S01]  /*1e50*/  IMAD.WIDE.U32 R16, R22, 0x4, R8.reuse ;  /* 0x0000000416107825 */ /* 0x100fe200078e0008 */
        /* <DEDUP_REMOVED lines=9> */
[----:B------:R-:W-:Y:S01]  /*1ef0*/  IMAD.WIDE.U32 R8, R19, 0x4, R8 ;  /* 0x0000000413087825 */ /* 0x000fe200078e0008 */
[----:B------:R4:W-:Y:S04]  /*1f00*/  STG.E desc[UR10][R28.64], R37 ;  /* 0x000000251c007986 */ /* 0x0009e8000c10190a */
[----:B------:R4:W-:Y:S01]  /*1f10*/  STG.E desc[UR10][R8.64], R36 ;  /* 0x0000002408007986 */ /* 0x0009e2000c10190a */
[----:B------:R-:W-:Y:S05]  /*1f20*/  @P0 EXIT ;  /* 0x000000000000094d */ /* 0x000fea0003800000 */
[----:B------:R-:W0:Y:S01]  /*1f30*/  POPC R38, R38 ;  /* 0x0000002600267309 */ /* 0x000e220000000000 */
[----:B----4-:R-:W-:Y:S01]  /*1f40*/  IMAD.U32 R2, RZ, RZ, UR6 ;  /* 0x00000006ff027e24 */ /* 0x010fe2000f8e00ff */
[----:B------:R-:W-:Y:S02]  /*1f50*/  MOV R3, UR7 ;  /* 0x0000000700037c02 */ /* 0x000fe40008000f00 */
[----:B0-----:R-:W-:Y:S01]  /*1f60*/  IADD3 R5, PT, PT, -R38, RZ, RZ ;  /* 0x000000ff26057210 */ /* 0x001fe20007ffe1ff */
[----:B------:R-:W-:Y:S01]  /*1f70*/  @!PT LDS RZ, [RZ] ;  /* 0x00000000fffff984 */ /* 0x000fe20000000800 */
[----:B------:R-:W-:Y:S01]  /*1f80*/  @!PT LDS RZ, [RZ] ;  /* 0x00000000fffff984 */ /* 0x000fe20000000800 */
[----:B------:R-:W-:Y:S01]  /*1f90*/  @!PT LDS RZ, [RZ] ;  /* 0x00000000fffff984 */ /* 0x000fe20000000800 */
[----:B------:R-:W-:Y:S01]  /*1fa0*/  @!PT LDS RZ, [RZ] ;  /* 0x00000000fffff984 */ /* 0x000fe20000000800 */
[----:B------:R0:W-:Y:S06]  /*1fb0*/  MEMBAR.SC.CTA ;  /* 0x0000000000007992 */ /* 0x0001ec0000000000 */
[----:B0-----:R-:W2:Y:S02]  /*1fc0*/  ATOM.E.ADD.STRONG.SM PT, R3, desc[UR10][R2.64+0x20], R5 ;  /* 0x800020050203798a */ /* 0x001ea400081eb10a */
[----:B--2---:R-:W-:Y:S01]  /*1fd0*/  NOP ;  /* 0x0000000000007918 */ /* 0x004fe20000000000 */
[----:B------:R-:W-:-:S13]  /*1fe0*/  ISETP.NE.AND P0, PT, R3, R38, PT ;  /* 0x000000260300720c */ /* 0x000fda0003f05270 */
[----:B------:R-:W-:Y:S05]  /*1ff0*/  @P0 EXIT ;  /* 0x000000000000094d */ /* 0x000fea0003800000 */
[----:B------:R-:W0:Y:S02]  /*2000*/  SYNCS.CCTL.IV [UR9] ;  /* 0x00000000ff0079b1 */ /* 0x000e240008000009 */
[----:B0-----:R-:W0:Y:S02]  /*2010*/  SYNCS.CCTL.IV [UR9+0x8] ;  /* 0x00000800ff0079b1 */ /* 0x001e240008000009 */
[----:B0-----:R-:W0:Y:S02]  /*2020*/  SYNCS.CCTL.IV [UR9+0x10] ;  /* 0x00001000ff0079b1 */ /* 0x001e240008000009 */
[----:B0-----:R-:W-:Y:S01]  /*2030*/  SYNCS.CCTL.IV [UR9+0x18] ;  /* 0x00001800ff0079b1 */ /* 0x001fe20008000009 */
[----:B------:R-:W-:Y:S05]  /*2040*/  EXIT ;  /* 0x000000000000794d */ /* 0x000fea0003800000 */
.L_x_20:
[----:B------:R-:W-:-:S00]  /*2050*/  BRA `(.L_x_20) ;  /* 0xfffffffc00fc7947 */ /* 0x000fc0000383ffff */
[----:B------:R-:W-:-:S00]  /*2060*/  NOP ;  /* 0x0000000000007918 */ /* 0x000fc00000000000 */
        /* <DEDUP_REMOVED lines=9> */
.L_x_24:


//--------------------- .text._Z10ref_kernelPfS_S_iii --------------------------
	.section	.text._Z10ref_kernelPfS_S_iii,"ax",@progbits
	.align	128
        .global         _Z10ref_kernelPfS_S_iii
        .type           _Z10ref_kernelPfS_S_iii,@function
        .size           _Z10ref_kernelPfS_S_iii,(.L_x_25 - _Z10ref_kernelPfS_S_iii)
        .other          _Z10ref_kernelPfS_S_iii,@"STO_CUDA_ENTRY STV_DEFAULT"
_Z10ref_kernelPfS_S_iii:
.text._Z10ref_kernelPfS_S_iii:
[----:B------:R-:W-:Y:S01]  /*0000*/  LDC R1, c[0x0][0x37c] ;  /* 0x0000df00ff017b82 */ /* 0x000fe20000000800 */
[----:B------:R-:W0:Y:S01]  /*0010*/  LDCU UR4, c[0x0][0x3a0] ;  /* 0x00007400ff0477ac */ /* 0x000e220008000800 */
[----:B------:R-:W-:Y:S01]  /*0020*/  HFMA2 R52, -RZ, RZ, 0, 0 ;  /* 0x00000000ff347431 */ /* 0x000fe200000001ff */
[----:B------:R-:W-:Y:S01]  /*0030*/  CS2R R50, SRZ ;  /* 0x0000000000327805 */ /* 0x000fe2000001ff00 */
[----:B------:R-:W-:Y:S01]  /*0040*/  HFMA2 R37, -RZ, RZ, 0, 0 ;  /* 0x00000000ff257431 */ /* 0x000fe200000001ff */
[----:B------:R-:W-:Y:S01]  /*0050*/  CS2R R48, SRZ ;  /* 0x0000000000307805 */ /* 0x000fe2000001ff00 */
[----:B------:R-:W-:Y:S01]  /*0060*/  HFMA2 R33, -RZ, RZ, 0, 0 ;  /* 0x00000000ff217431 */ /* 0x000fe200000001ff */
[----:B------:R-:W-:Y:S02]  /*0070*/  CS2R R46, SRZ ;  /* 0x00000000002e7805 */ /* 0x000fe4000001ff00 */
[----:B------:R-:W-:Y:S02]  /*0080*/  CS2R R44, SRZ ;  /* 0x00000000002c7805 */ /* 0x000fe4000001ff00 */
[----:B------:R-:W-:-:S02]  /*0090*/  CS2R R42, SRZ ;  /* 0x00000000002a7805 */ /* 0x000fc4000001ff00 */
[----:B------:R-:W-:Y:S02]  /*00a0*/  CS2R R40, SRZ ;  /* 0x0000000000287805 */ /* 0x000fe4000001ff00 */
[----:B------:R-:W-:Y:S02]  /*00b0*/  MOV R39, RZ ;  /* 0x000000ff00277202 */ /* 0x000fe40000000f00 */
[----:B------:R-:W-:Y:S02]  /*00c0*/  CS2R R2, SRZ ;  /* 0x0000000000027805 */ /* 0x000fe4000001ff00 */
[----:B------:R-:W-:Y:S02]  /*00d0*/  MOV R0, RZ ;  /* 0x000000ff00007202 */ /* 0x000fe40000000f00 */
[----:B------:R-:W-:Y:S02]  /*00e0*/  CS2R R4, SRZ ;  /* 0x0000000000047805 */ /* 0x000fe4000001ff00 */
[----:B------:R-:W-:-:S02]  /*00f0*/  CS2R R6, SRZ ;  /* 0x0000000000067805 */ /* 0x000fc4000001ff00 */
[----:B------:R-:W-:Y:S02]  /*0100*/  CS2R R8, SRZ ;  /* 0x0000000000087805 */ /* 0x000fe4000001ff00 */
[----:B------:R-:W-:Y:S02]  /*0110*/  CS2R R10, SRZ ;  /* 0x00000000000a7805 */ /* 0x000fe4000001ff00 */
[----:B------:R-:W-:Y:S01]  /*0120*/  CS2R R28, SRZ ;  /* 0x00000000001c7805 */ /* 0x000fe2000001ff00 */
[----:B0-----:R-:W-:Y:S01]  /*0130*/  UISETP.GE.AND UP0, UPT, UR4, 0x1, UPT ;  /* 0x000000010400788c */ /* 0x001fe2000bf06270 */
[----:B------:R-:W-:Y:S02]  /*0140*/  CS2R R30, SRZ ;  /* 0x00000000001e7805 */ /* 0x000fe4000001ff00 */
[----:B------:R-:W-:Y:S01]  /*0150*/  MOV R35, RZ ;  /* 0x000000ff00237202 */ /* 0x000fe20000000f00 */
[----:B------:R-:W0:Y:S05]  /*0160*/  LDCU.64 UR8, c[0x0][0x358] ;  /* 0x00006b00ff0877ac */ /* 0x000e2a0008000a00 */
[----:B------:R-:W-:Y:S05]  /*0170*/  BRA.U !UP0, `(.L_x_21) ;  /* 0x0000000508147547 */ /* 0x000fea000b800000 */
[----:B------:R-:W1:Y:S01]  /*0180*/  S2R R32, SR_TID.X ;  /* 0x0000000000207919 */ /* 0x000e620000002100 */
[----:B------:R-:W-:Y:S01]  /*0190*/  MOV R51, RZ ;  /* 0x000000ff00337202 */ /* 0x000fe20000000f00 */
[----:B------:R-:W2:Y:S01]  /*01a0*/  LDCU UR10, c[0x0][0x39c] ;  /* 0x00007380ff0a77ac */ /* 0x000ea20008000800 */
[----:B------:R-:W-:Y:S02]  /*01b0*/  UIADD3 UR7, UPT, UPT, -UR4, URZ, URZ ;  /* 0x000000ff04077290 */ /* 0x000fe4000fffe1ff */
[----:B-1----:R-:W-:Y:S01]  /*01c0*/  IMAD R34, R32, UR4, RZ ;  /* 0x0000000420227c24 */ /* 0x002fe2000f8e02ff */
[----:B--2---:R-:W-:-:S09]  /*01d0*/  MOV R36, R32 ;  /* 0x0000002000247202 */ /* 0x004fd20000000f00 */
.L_x_22:
[----:B------:R-:W1:Y:S08]  /*01e0*/  LDC.64 R14, c[0x0][0x380] ;  /* 0x0000e000ff0e7b82 */ /* 0x000e700000000a00 */
[----:B------:R-:W2:Y:S01]  /*01f0*/  LDC.64 R12, c[0x0][0x388] ;  /* 0x0000e200ff0c7b82 */ /* 0x000ea20000000a00 */
[----:B-1----:R-:W-:-:S05]  /*0200*/  IMAD.WIDE.U32 R14, R34, 0x4, R14 ;  /* 0x00000004220e7825 */ /* 0x002fca00078e000e */
[----:B0-----:R-:W3:Y:S01]  /*0210*/  LDG.E R16, desc[UR8][R14.64] ;  /* 0x000000080e107981 */ /* 0x001ee2000c1e1900 */
[----:B--2---:R-:W-:-:S06]  /*0220*/  IMAD.WIDE.U32 R12, R36, 0x4, R12 ;  /* 0x00000004240c7825 */ /* 0x004fcc00078e000c */
[----:B------:R-:W2:Y:S01]  /*0230*/  LDG.E R12, desc[UR8][R12.64] ;  /* 0x000000080c0c7981 */ /* 0x000ea2000c1e1900 */
[----:B------:R-:W0:Y:S01]  /*0240*/  S2UR UR6, SR_CgaCtaId ;  /* 0x00000000000679c3 */ /* 0x000e220000008800 */
[----:B------:R-:W-:Y:S02]  /*0250*/  UMOV UR4, 0x400 ;  /* 0x0000040000047882 */ /* 0x000fe40000000000 */
[----:B------:R-:W-:Y:S02]  /*0260*/  UIADD3 UR5, UPT, UPT, UR4, 0x80, URZ ;  /* 0x0000008004057890 */ /* 0x000fe4000fffe0ff */
[----:B0-----:R-:W-:Y:S02]  /*0270*/  ULEA UR4, UR6, UR4, 0x18 ;  /* 0x0000000406047291 */ /* 0x001fe4000f8ec0ff */
[----:B------:R-:W-:-:S04]  /*0280*/  ULEA UR5, UR6, UR5, 0x18 ;  /* 0x0000000506057291 */ /* 0x000fc8000f8ec0ff */
[C---:B------:R-:W-:Y:S02]  /*0290*/  LEA R53, R32.reuse, UR4, 0x2 ;  /* 0x0000000420357c11 */ /* 0x040fe4000f8e10ff */
[----:B------:R-:W-:Y:S01]  /*02a0*/  LEA R17, R32, UR5, 0x2 ;  /* 0x0000000520117c11 */ /* 0x000fe2000f8e10ff */
[----:B------:R-:W-:-:S04]  /*02b0*/  UIADD3 UR7, UPT, UPT, UR7, 0x1, URZ ;  /* 0x0000000107077890 */ /* 0x000fc8000fffe0ff */
[----:B------:R-:W-:Y:S01]  /*02c0*/  UISETP.NE.AND UP0, UPT, UR7, URZ, UPT ;  /* 0x000000ff0700728c */ /* 0x000fe2000bf05270 */
[----:B------:R-:W-:Y:S02]  /*02d0*/  IADD3 R34, PT, PT, R34, 0x1, RZ ;  /* 0x0000000122227810 */ /* 0x000fe40007ffe0ff */
[----:B------:R-:W-:Y:S01]  /*02e0*/  IADD3 R36, PT, PT, R36, UR10, RZ ;  /* 0x0000000a24247c10 */ /* 0x000fe2000fffe0ff */
[----:B---3--:R-:W-:Y:S04]  /*02f0*/  STS [R53], R16 ;  /* 0x0000001035007388 */ /* 0x008fe80000000800 */
[----:B--2---:R-:W-:Y:S01]  /*0300*/  STS [R17], R12 ;  /* 0x0000000c11007388 */ /* 0x004fe20000000800 */
[----:B------:R-:W-:Y:S06]  /*0310*/  BAR.SYNC.DEFER_BLOCKING 0x0 ;  /* 0x0000000000007b1d */ /* 0x000fec0000010000 */
[----:B------:R-:W-:Y:S04]  /*0320*/  LDS R38, [R53] ;  /* 0x0000000035267984 */ /* 0x000fe80000000800 */
[----:B------:R-:W0:Y:S04]  /*0330*/  LDS.128 R12, [UR4+0x80] ;  /* 0x00008004ff0c7984 */ /* 0x000e280008000c00 */
[----:B------:R-:W1:Y:S04]  /*0340*/  LDS.128 R20, [UR4+0x90] ;  /* 0x00009004ff147984 */ /* 0x000e680008000c00 */
[----:B------:R-:W2:Y:S04]  /*0350*/  LDS.128 R24, [UR4+0xa0] ;  /* 0x0000a004ff187984 */ /* 0x000ea80008000c00 */
[----:B------:R-:W3:Y:S01]  /*0360*/  LDS.128 R16, [UR4+0xb0] ;  /* 0x0000b004ff107984 */ /* 0x000ee20008000c00 */
[C---:B0-----:R-:W-:Y:S01]  /*0370*/  FFMA R35, R38.reuse, R12, R35 ;  /* 0x0000000c26237223 */ /* 0x041fe20000000023 */
[C---:B------:R-:W-:Y:S01]  /*0380*/  FFMA R30, R38.reuse, R13, R30 ;  /* 0x0000000d261e7223 */ /* 0x040fe2000000001e */
[C---:B------:R-:W-:Y:S01]  /*0390*/  FFMA R33, R38.reuse, R14, R33 ;  /* 0x0000000e26217223 */ /* 0x040fe20000000021 */
[C---:B------:R-:W-:Y:S01]  /*03a0*/  FFMA R28, R38.reuse, R15, R28 ;  /* 0x0000000f261c7223 */ /* 0x040fe2000000001c */
[C---:B-1----:R-:W-:Y:S01]  /*03b0*/  FFMA R31, R38.reuse, R20, R31 ;  /* 0x00000014261f7223 */ /* 0x042fe2000000001f */
[C---:B------:R-:W-:Y:S01]  /*03c0*/  FFMA R10, R38.reuse, R21, R10 ;  /* 0x00000015260a7223 */ /* 0x040fe2000000000a */
[C---:B------:R-:W-:Y:S01]  /*03d0*/  FFMA R29, R38.reuse, R22, R29 ;  /* 0x00000016261d7223 */ /* 0x040fe2000000001d */
[C---:B------:R-:W-:Y:S01]  /*03e0*/  FFMA R8, R38.reuse, R23, R8 ;  /* 0x0000001726087223 */ /* 0x040fe20000000008 */
[C---:B--2---:R-:W-:Y:S01]  /*03f0*/  FFMA R11, R38.reuse, R24, R11 ;  /* 0x00000018260b7223 */ /* 0x044fe2000000000b */
[C---:B------:R-:W-:Y:S01]  /*0400*/  FFMA R6, R38.reuse, R25, R6 ;  /* 0x0000001926067223 */ /* 0x040fe20000000006 */
[C---:B------:R-:W-:Y:S01]  /*0410*/  FFMA R9, R38.reuse, R26, R9 ;  /* 0x0000001a26097223 */ /* 0x040fe20000000009 */
[C---:B------:R-:W-:Y:S01]  /*0420*/  FFMA R4, R38.reuse, R27, R4 ;  /* 0x0000001b26047223 */ /* 0x040fe20000000004 */
[C---:B---3--:R-:W-:Y:S01]  /*0430*/  FFMA R7, R38.reuse, R16, R7 ;  /* 0x0000001026077223 */ /* 0x048fe20000000007 */
[C---:B------:R-:W-:Y:S01]  /*0440*/  FFMA R2, R38.reuse, R17, R2 ;  /* 0x0000001126027223 */ /* 0x040fe20000000002 */
[C---:B------:R-:W-:Y:S01]  /*0450*/  FFMA R5, R38.reuse, R18, R5 ;  /* 0x0000001226057223 */ /* 0x040fe20000000005 */
[C---:B------:R-:W-:Y:S01]  /*0460*/  FFMA R0, R38.reuse, R19, R0 ;  /* 0x0000001326007223 */ /* 0x040fe20000000000 */
        /* <DEDUP_REMOVED lines=19> */
[----:B------:R-:W-:Y:S01]  /*05a0*/  FFMA R51, R38, R27, R51 ;  /* 0x0000001b26337223 */ /* 0x000fe20000000033 */
[----:B------:R-:W-:Y:S06]  /*05b0*/  BAR.SYNC.DEFER_BLOCKING 0x0 ;  /* 0x0000000000007b1d */ /* 0x000fec0000010000 */
[----:B------:R-:W-:Y:S05]  /*05c0*/  BRA.U UP0, `(.L_x_22) ;  /* 0xfffffffd00047547 */ /* 0x000fea000b83ffff */
.L_x_21:
[----:B------:R-:W1:Y:S01]  /*05d0*/  S2R R27, SR_TID.X ;  /* 0x00000000001b7919 */ /* 0x000e620000002100 */
[----:B------:R-:W1:Y:S01]  /*05e0*/  LDCU UR4, c[0x0][0x39c] ;  /* 0x00007380ff0477ac */ /* 0x000e620008000800 */
[----:B------:R-:W2:Y:S01]  /*05f0*/  LDC.64 R12, c[0x0][0x390] ;  /* 0x0000e400ff0c7b82 */ /* 0x000ea20000000a00 */
[----:B-1----:R-:W-:-:S04]  /*0600*/  IMAD R27, R27, UR4, RZ ;  /* 0x000000041b1b7c24 */ /* 0x002fc8000f8e02ff */
[C-C-:B--2---:R-:W-:Y:S01]  /*0610*/  IMAD.WIDE.U32 R16, R27.reuse, 0x4, R12.reuse ;  /* 0x000000041b107825 */ /* 0x144fe200078e000c */
[C---:B------:R-:W-:Y:S02]  /*0620*/  IADD3 R15, PT, PT, R27.reuse, 0x1, RZ ;  /* 0x000000011b0f7810 */ /* 0x040fe40007ffe0ff */
[C---:B------:R-:W-:Y:S02]  /*0630*/  IADD3 R23, PT, PT, R27.reuse, 0x2, RZ ;  /* 0x000000021b177810 */ /* 0x040fe40007ffe0ff */
[----:B------:R-:W-:Y:S01]  /*0640*/  IADD3 R21, PT, PT, R27, 0x3, RZ ;  /* 0x000000031b157810 */ /* 0x000fe20007ffe0ff */
[--C-:B------:R-:W-:Y:S01]  /*0650*/  IMAD.WIDE.U32 R14, R15, 0x4, R12.reuse ;  /* 0x000000040f0e7825 */ /* 0x100fe200078e000c */
[C---:B------:R-:W-:Y:S01]  /*0660*/  IADD3 R19, PT, PT, R27.reuse, 0x4, RZ ;  /* 0x000000041b137810 */ /* 0x040fe20007ffe0ff */
[----:B0-----:R0:W-:Y:S01]  /*0670*/  STG.E desc[UR8][R16.64], R35 ;  /* 0x0000002310007986 */ /* 0x0011e2000c101908 */
[----:B------:R-:W-:Y:S01]  /*0680*/  IADD3 R25, PT, PT, R27, 0x5, RZ ;  /* 0x000000051b197810 */ /* 0x000fe20007ffe0ff */
[--C-:B------:R-:W-:Y:S01]  /*0690*/  IMAD.WIDE.U32 R22, R23, 0x4, R12.reuse ;  /* 0x0000000417167825 */ /* 0x100fe200078e000c */
[----:B------:R-:W-:Y:S01]  /*06a0*/  IADD3 R53, PT, PT, R27, 0x6, RZ ;  /* 0x000000061b357810 */ /* 0x000fe20007ffe0ff */
[----:B------:R1:W-:Y:S02]  /*06b0*/  STG.E desc[UR8][R14.64], R30 ;  /* 0x0000001e0e007986 */ /* 0x0003e4000c101908 */
[----:B------:R-:W-:-:S02]  /*06c0*/  IMAD.WIDE.U32 R20, R21, 0x4, R12 ;  /* 0x0000000415147825 */ /* 0x000fc400078e000c */
[----:B------:R2:W-:Y:S02]  /*06d0*/  STG.E desc[UR8][R22.64], R33 ;  /* 0x0000002116007986 */ /* 0x0005e4000c101908 */
[--C-:B------:R-:W-:Y:S01]  /*06e0*/  IMAD.WIDE.U32 R18, R19, 0x4, R12.reuse ;  /* 0x0000000413127825 */ /* 0x100fe200078e000c */
[----:B0-----:R-:W-:Y:S01]  /*06f0*/  IADD3 R35, PT, PT, R27, 0x7, RZ ;  /* 0x000000071b237810 */ /* 0x001fe20007ffe0ff */
[----:B------:R0:W-:Y:S02]  /*0700*/  STG.E desc[UR8][R20.64], R28 ;  /* 0x0000001c14007986 */ /* 0x0001e4000c101908 */
[--C-:B------:R-:W-:Y:S01]  /*0710*/  IMAD.WIDE.U32 R24, R25, 0x4, R12.reuse ;  /* 0x0000000419187825 */ /* 0x100fe200078e000c */
[----:B-1----:R-:W-:Y:S01]  /*0720*/  IADD3 R15, PT, PT, R27, 0x8, RZ ;  /* 0x000000081b0f7810 */ /* 0x002fe20007ffe0ff */
[----:B------:R1:W-:Y:S02]  /*0730*/  STG.E desc[UR8][R18.64], R31 ;  /* 0x0000001f12007986 */ /* 0x0003e4000c101908 */
[--C-:B------:R-:W-:Y:S01]  /*0740*/  IMAD.WIDE.U32 R16, R53, 0x4, R12.reuse ;  /* 0x0000000435107825 */ /* 0x100fe200078e000c */
[C---:B------:R-:W-:Y:S01]  /*0750*/  IADD3 R53, PT, PT, R27.reuse, 0x9, RZ ;  /* 0x000000091b357810 */ /* 0x040fe20007ffe0ff */
[----:B------:R3:W-:Y:S01]  /*0760*/  STG.E desc[UR8][R24.64], R10 ;  /* 0x0000000a18007986 */ /* 0x0007e2000c101908 */
[----:B--2---:R-:W-:Y:S01]  /*0770*/  IADD3 R33, PT, PT, R27, 0xa, RZ ;  /* 0x0000000a1b217810 */ /* 0x004fe20007ffe0ff */
[----:B------:R-:W-:-:S02]  /*0780*/  IMAD.WIDE.U32 R34, R35, 0x4, R12 ;  /* 0x0000000423227825 */ /* 0x000fc400078e000c */
[----:B------:R2:W-:Y:S01]  /*0790*/  STG.E desc[UR8][R16.64], R29 ;  /* 0x0000001d10007986 */ /* 0x0005e2000c101908 */
[----:B0-----:R-:W-:Y:S01]  /*07a0*/  IADD3 R21, PT, PT, R27, 0xb, RZ ;  /* 0x0000000b1b157810 */ /* 0x001fe20007ffe0ff */
[--C-:B------:R-:W-:Y:S01]  /*07b0*/  IMAD.WIDE.U32 R22, R15, 0x4, R12.reuse ;  /* 0x000000040f167825 */ /* 0x100fe200078e000c */
[----:B-1----:R-:W-:Y:S01]  /*07c0*/  IADD3 R31, PT, PT, R27, 0xf, RZ ;  /* 0x0000000f1b1f7810 */ /* 0x002fe20007ffe0ff */
[----:B------:R0:W-:Y:S02]  /*07d0*/  STG.E desc[UR8][R34.64], R8 ;  /* 0x0000000822007986 */ /* 0x0001e4000c101908 */
[--C-:B------:R-:W-:Y:S01]  /*07e0*/  IMAD.WIDE.U32 R14, R53, 0x4, R12.reuse ;  /* 0x00000004350e7825 */ /* 0x100fe200078e000c */
[C---:B------:R-:W-:Y:S02]  /*07f0*/  IADD3 R53, PT, PT, R27.reuse, 0x14, RZ ;  /* 0x000000141b357810 */ /* 0x040fe40007ffe0ff */
[----:B---3--:R-:W-:Y:S01]  /*0800*/  IADD3 R25, PT, PT, R27, 0xd, RZ ;  /* 0x0000000d1b197810 */ /* 0x008fe20007ffe0ff */
[----:B------:R-:W-:Y:S01]  /*0810*/  IMAD.WIDE.U32 R18, R33, 0x4, R12 ;  /* 0x0000000421127825 */ /* 0x000fe200078e000c */
[----:B------:R1:W-:Y:S01]  /*0820*/  STG.E desc[UR8][R22.64], R11 ;  /* 0x0000000b16007986 */ /* 0x0003e2000c101908 */
[----:B--2---:R-:W-:-:S02]  /*0830*/  IADD3 R17, PT, PT, R27, 0xc, RZ ;  /* 0x0000000c1b117810 */ /* 0x004fc40007ffe0ff */
[----:B------:R-:W-:Y:S01]  /*0840*/  IADD3 R29, PT, PT, R27, 0xe, RZ ;  /* 0x0000000e1b1d7810 */ /* 0x000fe20007ffe0ff */
[--C-:B------:R-:W-:Y:S01]  /*0850*/  IMAD.WIDE.U32 R20, R21, 0x4, R12.reuse ;  /* 0x0000000415147825 */ /* 0x100fe200078e000c */
[----:B------:R2:W-:Y:S01]  /*0860*/  STG.E desc[UR8][R14.64], R6 ;  /* 0x000000060e007986 */ /* 0x0005e2000c101908 */
[----:B0-----:R-:W-:Y:S02]  /*0870*/  IADD3 R35, PT, PT, R27, 0x13, RZ ;  /* 0x000000131b237810 */ /* 0x001fe40007ffe0ff */
[--C-:B------:R-:W-:Y:S01]  /*0880*/  IMAD.WIDE.U32 R16, R17, 0x4, R12.reuse ;  /* 0x0000000411107825 */ /* 0x100fe200078e000c */
[----:B------:R0:W-:Y:S01]  /*0890*/  STG.E desc[UR8][R18.64], R9 ;  /* 0x0000000912007986 */ /* 0x0001e2000c101908 */
[----:B------:R-:W-:Y:S02]  /*08a0*/  IADD3 R33, PT, PT, R27, 0x1f, RZ ;  /* 0x0000001f1b217810 */ /* 0x000fe40007ffe0ff */
[--C-:B------:R-:W-:Y:S01]  /*08b0*/  IMAD.WIDE.U32 R24, R25, 0x4, R12.reuse ;  /* 0x0000000419187825 */ /* 0x100fe200078e000c */
[----:B-1----:R-:W-:Y:S01]  /*08c0*/  IADD3 R23, PT, PT, R27, 0x10, RZ ;  /* 0x000000101b177810 */ /* 0x002fe20007ffe0ff */
[----:B------:R1:W-:Y:S02]  /*08d0*/  STG.E desc[UR8][R20.64], R4 ;  /* 0x0000000414007986 */ /* 0x0003e4000c101908 */
[--C-:B------:R-:W-:Y:S01]  /*08e0*/  IMAD.WIDE.U32 R10, R29, 0x4, R12.reuse ;  /* 0x000000041d0a7825 */ /* 0x100fe200078e000c */
[C---:B------:R-:W-:Y:S01]  /*08f0*/  IADD3 R29, PT, PT, R27.reuse, 0x12, RZ ;  /* 0x000000121b1d7810 */ /* 0x040fe20007ffe0ff */
[----:B------:R3:W-:Y:S01]  /*0900*/  STG.E desc[UR8][R16.64], R7 ;  /* 0x0000000710007986 */ /* 0x0007e2000c101908 */
[----:B--2---:R-:W-:Y:S01]  /*0910*/  IADD3 R6, PT, PT, R27, 0x17, RZ ;  /* 0x000000171b067810 */ /* 0x004fe20007ffe0ff */
[--C-:B------:R-:W-:Y:S01]  /*0920*/  IMAD.WIDE.U32 R14, R31, 0x4, R12.reuse ;  /* 0x000000041f0e7825 */ /* 0x100fe200078e000c */
[C---:B------:R-:W-:Y:S01]  /*0930*/  IADD3 R31, PT, PT, R27.reuse, 0x11, RZ ;  /* 0x000000111b1f7810 */ /* 0x040fe20007ffe0ff */
[----:B------:R2:W-:Y:S01]  /*0940*/  STG.E desc[UR8][R24.64], R2 ;  /* 0x0000000218007986 */ /* 0x0005e2000c101908 */
[----:B0-----:R-:W-:Y:S01]  /*0950*/  IADD3 R18, PT, PT, R27, 0x1a, RZ ;  /* 0x0000001a1b127810 */ /* 0x001fe20007ffe0ff */
[--C-:B------:R-:W-:Y:S01]  /*0960*/  IMAD.WIDE.U32 R8, R23, 0x4, R12.reuse ;  /* 0x0000000417087825 */ /* 0x100fe200078e000c */
[C---:B------:R-:W-:Y:S01]  /*0970*/  IADD3 R19, PT, PT, R27.reuse, 0x1c, RZ ;  /* 0x0000001c1b137810 */ /* 0x040fe20007ffe0ff */
[----:B------:R0:W-:Y:S01]  /*0980*/  STG.E desc[UR8][R10.64], R5 ;  /* 0x000000050a007986 */ /* 0x0001e2000c101908 */
[----:B-1----:R-:W-:Y:S01]  /*0990*/  IADD3 R21, PT, PT, R27, 0x1d, RZ ;  /* 0x0000001d1b157810 */ /* 0x002fe20007ffe0ff */
[--C-:B------:R-:W-:Y:S01]  /*09a0*/  IMAD.WIDE.U32 R30, R31, 0x4, R12.reuse ;  /* 0x000000041f1e7825 */ /* 0x100fe200078e000c */
[C---:B------:R-:W-:Y:S01]  /*09b0*/  IADD3 R23, PT, PT, R27.reuse, 0x1e, RZ ;  /* 0x0000001e1b177810 */ /* 0x040fe20007ffe0ff */
[----:B------:R1:W-:Y:S01]  /*09c0*/  STG.E desc[UR8][R14.64], R0 ;  /* 0x000000000e007986 */ /* 0x0003e2000c101908 */
[----:B---3--:R-:W-:Y:S01]  /*09d0*/  IADD3 R7, PT, PT, R27, 0x15, RZ ;  /* 0x000000151b077810 */ /* 0x008fe20007ffe0ff */
[--C-:B------:R-:W-:Y:S01]  /*09e0*/  IMAD.WIDE.U32 R28, R29, 0x4, R12.reuse ;  /* 0x000000041d1c7825 */ /* 0x100fe200078e000c */
[C---:B------:R-:W-:Y:S01]  /*09f0*/  IADD3 R17, PT, PT, R27.reuse, 0x16, RZ ;  /* 0x000000161b117810 */ /* 0x040fe20007ffe0ff */
[----:B------:R3:W-:Y:S01]  /*0a00*/  STG.E desc[UR8][R8.64], R3 ;  /* 0x0000000308007986 */ /* 0x0007e2000c101908 */
[----:B------:R-:W-:Y:S01]  /*0a10*/  IADD3 R16, PT, PT, R27, 0x18, RZ ;  /* 0x000000181b107810 */ /* 0x000fe20007ffe0ff */
[--C-:B--2---:R-:W-:Y:S01]  /*0a20*/  IMAD.WIDE.U32 R24, R53, 0x4, R12.reuse ;  /* 0x0000000435187825 */ /* 0x104fe200078e000c */
[----:B0-----:R-:W-:Y:S01]  /*0a30*/  IADD3 R11, PT, PT, R27, 0x19, RZ ;  /* 0x000000191b0b7810 */ /* 0x001fe20007ffe0ff */
[----:B------:R-:W-:Y:S02]  /*0a40*/  STG.E desc[UR8][R30.64], R40 ;  /* 0x000000281e007986 */ /* 0x000fe4000c101908 */
[--C-:B------:R-:W-:Y:S01]  /*0a50*/  IMAD.WIDE.U32 R4, R17, 0x4, R12.reuse ;  /* 0x0000000411047825 */ /* 0x100fe200078e000c */
[----:B-1----:R-:W-:Y:S01]  /*0a60*/  IADD3 R0, PT, PT, R27, 0x1b, RZ ;  /* 0x0000001b1b007810 */ /* 0x002fe20007ffe0ff */
[----:B------:R-:W-:Y:S02]  /*0a70*/  STG.E desc[UR8][R28.64], R37 ;  /* 0x000000251c007986 */ /* 0x000fe4000c101908 */
[----:B------:R-:W-:-:S04]  /*0a80*/  IMAD.WIDE.U32 R26, R35, 0x4, R12 ;  /* 0x00000004231a7825 */ /* 0x000fc800078e000c */
[--C-:B---3--:R-:W-:Y:S01]  /*0a90*/  IMAD.WIDE.U32 R2, R7, 0x4, R12.reuse ;  /* 0x0000000407027825 */ /* 0x108fe200078e000c */
[----:B------:R-:W-:Y:S03]  /*0aa0*/  STG.E desc[UR8][R26.64], R42 ;  /* 0x0000002a1a007986 */ /* 0x000fe6000c101908 */
[--C-:B------:R-:W-:Y:S01]  /*0ab0*/  IMAD.WIDE.U32 R6, R6, 0x4, R12.reuse ;  /* 0x0000000406067825 */ /* 0x100fe200078e000c */
        /* <DEDUP_REMOVED lines=15> */
[----:B------:R-:W-:Y:S01]  /*0bb0*/  IMAD.WIDE.U32 R12, R33, 0x4, R12 ;  /* 0x00000004210c7825 */ /* 0x000fe200078e000c */
[----:B------:R-:W-:Y:S04]  /*0bc0*/  STG.E desc[UR8][R18.64], R47 ;  /* 0x0000002f12007986 */ /* 0x000fe8000c101908 */
[----:B------:R-:W-:Y:S04]  /*0bd0*/  STG.E desc[UR8][R20.64], R52 ;  /* 0x0000003414007986 */ /* 0x000fe8000c101908 */
[----:B------:R-:W-:Y:S04]  /*0be0*/  STG.E desc[UR8][R22.64], R49 ;  /* 0x0000003116007986 */ /* 0x000fe8000c101908 */
[----:B------:R-:W-:Y:S01]  /*0bf0*/  STG.E desc[UR8][R12.64], R51 ;  /* 0x000000330c007986 */ /* 0x000fe2000c101908 */
[----:B------:R-:W-:Y:S05]  /*0c00*/  EXIT ;  /* 0x000000000000794d */ /* 0x000fea0003800000 */
.L_x_23:
        /* <DEDUP_REMOVED lines=15> */
.L_x_25:


//--------------------- .nv.shared._Z15pipeline_kernelPfS_S_iii --------------------------
	.section	.nv.shared._Z15pipeline_kernelPfS_S_iii,"aw",@nobits
	.sectionflags	@""
	.align	8
.nv.shared._Z15pipeline_kernelPfS_S_iii:
	.zero		1576


//--------------------- .nv.shared.reserved.0     --------------------------
	.section	.nv.shared.reserved.0,"aw",@nobits
	.weak		__nv_reservedSMEM_offset_0_alias
	.size		__nv_reservedSMEM_offset_0_alias, 0, 64
	.other		__nv_reservedSMEM_offset_0_alias,@"STO_CUDA_RESERVED_SHARED STV_DEFAULT"
__nv_reservedSMEM_offset_0_alias:
	.zero		0
	.zero		64


//--------------------- .nv.shared._Z10ref_kernelPfS_S_iii --------------------------
	.section	.nv.shared._Z10ref_kernelPfS_S_iii,"aw",@nobits
	.sectionflags	@""
	.align	4
.nv.shared._Z10ref_kernelPfS_S_iii:
	.zero		1280


//--------------------- .nv.constant0._Z15pipeline_kernelPfS_S_iii --------------------------
	.section	.nv.constant0._Z15pipeline_kernelPfS_S_iii,"a",@progbits
	.sectionflags	@""
	.align	4
.nv.constant0._Z15pipeline_kernelPfS_S_iii:
	.zero		932


//--------------------- .nv.constant0._Z10ref_kernelPfS_S_iii --------------------------
	.section	.nv.constant0._Z10ref_kernelPfS_S_iii,"a",@progbits
	.sectionflags	@""
	.align	4
.nv.constant0._Z10ref_kernelPfS_S_iii:
	.zero		932


//--------------------- SYMBOLS --------------------------

	.type		.nv.reservedSmem.offset0,@object
	.size		.nv.reservedSmem.offset0,0x4
	.type		.nv.reservedSmem.cap,@object
	.size		.nv.reservedSmem.cap,0x4
